// auto-generated by cutlass_sweep.gemm — config: {"arch": "sm_100", "cluster_m": 1, "cluster_n": 1, "dtype": "bf16", "stages": 4, "tile_k": 64, "tile_m": 128, "tile_n": 64}
#include "cutlass/cutlass.h"
#include "cutlass/gemm/collective/collective_builder.hpp"
#include "cutlass/gemm/device/gemm_universal_adapter.h"
#include "cutlass/gemm/kernel/gemm_universal.hpp"
#include "cutlass/epilogue/collective/collective_builder.hpp"

using ElemA = cutlass::bfloat16_t;
using ElemB = cutlass::bfloat16_t;
using ElemCD = cutlass::bfloat16_t;
using Acc  = float;
using TileShape    = cute::Shape<cute::_128, cute::_64, cute::_64>;
using ClusterShape = cute::Shape<cute::_1, cute::_1, cute::_1>;

using CollectiveEpilogue = typename cutlass::epilogue::collective::CollectiveBuilder<
    cutlass::arch::Sm100, cutlass::arch::OpClassTensorOp,
    TileShape, ClusterShape,
    cutlass::epilogue::collective::EpilogueTileAuto,
    Acc, Acc,
    ElemCD, cutlass::layout::RowMajor, 128 / cutlass::sizeof_bits<ElemCD>::value,
    ElemCD, cutlass::layout::RowMajor, 128 / cutlass::sizeof_bits<ElemCD>::value,
    cutlass::epilogue::collective::EpilogueScheduleAuto
  >::CollectiveOp;

using CollectiveMainloop = typename cutlass::gemm::collective::CollectiveBuilder<
    cutlass::arch::Sm100, cutlass::arch::OpClassTensorOp,
    ElemA, cutlass::layout::RowMajor, 128 / cutlass::sizeof_bits<ElemA>::value,
    ElemB, cutlass::layout::ColumnMajor, 128 / cutlass::sizeof_bits<ElemB>::value,
    Acc,
    TileShape, ClusterShape,
    cutlass::gemm::collective::StageCount<4>,
    cutlass::gemm::collective::KernelScheduleAuto
  >::CollectiveOp;

using GemmKernel = cutlass::gemm::kernel::GemmUniversal<
    cute::Shape<int,int,int,int>,
    CollectiveMainloop,
    CollectiveEpilogue
>;
using Gemm = cutlass::gemm::device::GemmUniversalAdapter<GemmKernel>;

// Force the device kernel symbol into the cubin without needing a host main.
auto* _anchor = &cutlass::device_kernel<GemmKernel>;


// ===== COMPILED SASS (sm_100a) =====

	.target	sm_100a

	.elftype	@"ET_EXEC"


//--------------------- .note.nv.tkinfo           --------------------------
	.section	.note.nv.tkinfo,"",@"SHT_NOTE"
	.sectionflags	@"SHF_NOTE_NV_TKINFO"
	.tkinfo
        /*0018*/ 	.word	0x00000002
        /*0030*/ 	.string	""
        /*0030*/ 	.string	"ptxas"
        /*0030*/ 	.string	"Cuda compilation tools, release 13.0, V13.0.88"
        /*0030*/ 	.string	"Build cuda_13.0.r13.0/compiler.36424714_0"
        /*0030*/ 	.string	"-arch sm_100a -m 64 "



//--------------------- .note.nv.cuinfo           --------------------------
	.section	.note.nv.cuinfo,"",@"SHT_NOTE"
	.sectionflags	@"SHF_NOTE_NV_CUINFO"
        /*0018*/ 	.short	0x0002
        /*001a*/ 	.short	0x0064
        /*001c*/ 	.short	0x0082
	.zero		2


//--------------------- .nv.info                  --------------------------
	.section	.nv.info,"",@"SHT_CUDA_INFO"
	.align	4


	//----- nvinfo : EIATTR_REGCOUNT
	.align		4
        /*0000*/ 	.byte	0x04, 0x2f
        /*0002*/ 	.short	(.L_19 - .L_18)
	.align		4
.L_18:
        /*0004*/ 	.word	index@(_ZN7cutlass13device_kernelINS_4gemm6kernel13GemmUniversalIN4cute5tupleIJiiiiEEENS1_10collective13CollectiveMmaINS1_35MainloopSm100TmaUmmaWarpSpecializedILi4ELi2ELi4ENS5_IJNS4_1CILi1EEESB_SB_EEEEENS5_IJNSA_ILi128EEENSA_ILi64EEESF_EEENS_10bfloat16_tENS5_IJlSB_lEEESH_SI_NS4_8TiledMMAINS4_8MMA_AtomIJNS4_20SM100_MMA_F16BF16_SSISH_SH_fLi128ELi64ELNS4_4UMMA5MajorE0ELSN_0ELNSM_7ScaleInE0ELSO_0EEEEEENS4_6LayoutISC_NS5_IJNSA_ILi0EEESS_SS_EEEEENS5_IJNS4_10UnderscoreESV_SV_EEEEENS4_13SM90_TMA_LOADENS4_14ComposedLayoutINS4_7SwizzleILi3ELi4ELi3EEENS4_18smem_ptr_flag_bitsILi16EEENSR_INS5_IJNSA_ILi8EEESF_EEENS5_IJSF_SB_EEEEEEEvNS4_8identityESY_S18_vS19_EENS_8epilogue10collective18CollectiveEpilogueINS1B_23Sm100TmaWarpSpecializedILi3ELi2ELi32ELb1ELb0EEEJSG_NS5_IJNSR_ISE_SB_EENSR_INSA_ILi32EEESB_EEEEESH_SI_SH_SI_NS1B_6fusion15FusionCallbacksIS1F_NS1K_17LinearCombinationISH_fSH_fLNS_15FloatRoundStyleE2EEESG_S1J_JEEENS4_5SM1004TMEM4LOAD26SM100_TMEM_LOAD_32dp32b32xESY_NSZ_INS10_ILi2ELi4ELi3EEES13_NSR_INS5_IJS14_S1H_EEENS5_IJS1H_SB_EEEEEEENS4_39AutoVectorizingCopyWithAssumedAlignmentILi128EEENS4_14SM90_TMA_STOREES1Y_S20_S20_EEEvvEEEEvNT_6ParamsE)
        /*0008*/ 	.word	0x0000006f


	//----- nvinfo : EIATTR_FRAME_SIZE
	.align		4
.L_19:
        /*000c*/ 	.byte	0x04, 0x11
        /*000e*/ 	.short	(.L_21 - .L_20)
	.align		4
.L_20:
        /*0010*/ 	.word	index@($__internal_2_$__cuda_sm10x_tcgen05_guardrail_trap_unallocated_columns_being_dealloced)
        /*0014*/ 	.word	0x00000000


	//----- nvinfo : EIATTR_FRAME_SIZE
	.align		4
.L_21:
        /*0018*/ 	.byte	0x04, 0x11
        /*001a*/ 	.short	(.L_23 - .L_22)
	.align		4
.L_22:
        /*001c*/ 	.word	index@($__internal_1_$__cuda_sm10x_tcgen05_guardrail_trap_phase_invalid_during_alloc)
        /*0020*/ 	.word	0x00000000


	//----- nvinfo : EIATTR_FRAME_SIZE
	.align		4
.L_23:
        /*0024*/ 	.byte	0x04, 0x11
        /*0026*/ 	.short	(.L_25 - .L_24)
	.align		4
.L_24:
        /*0028*/ 	.word	index@($__internal_0_$__cuda_sm10x_tcgen05_guardrail_trap_col_being_dealloced_not_returned_by_alloc)
        /*002c*/ 	.word	0x00000000


	//----- nvinfo : EIATTR_FRAME_SIZE
	.align		4
.L_25:
        /*0030*/ 	.byte	0x04, 0x11
        /*0032*/ 	.short	(.L_27 - .L_26)
	.align		4
.L_26:
        /*0034*/ 	.word	index@(_ZN7cutlass13device_kernelINS_4gemm6kernel13GemmUniversalIN4cute5tupleIJiiiiEEENS1_10collective13CollectiveMmaINS1_35MainloopSm100TmaUmmaWarpSpecializedILi4ELi2ELi4ENS5_IJNS4_1CILi1EEESB_SB_EEEEENS5_IJNSA_ILi128EEENSA_ILi64EEESF_EEENS_10bfloat16_tENS5_IJlSB_lEEESH_SI_NS4_8TiledMMAINS4_8MMA_AtomIJNS4_20SM100_MMA_F16BF16_SSISH_SH_fLi128ELi64ELNS4_4UMMA5MajorE0ELSN_0ELNSM_7ScaleInE0ELSO_0EEEEEENS4_6LayoutISC_NS5_IJNSA_ILi0EEESS_SS_EEEEENS5_IJNS4_10UnderscoreESV_SV_EEEEENS4_13SM90_TMA_LOADENS4_14ComposedLayoutINS4_7SwizzleILi3ELi4ELi3EEENS4_18smem_ptr_flag_bitsILi16EEENSR_INS5_IJNSA_ILi8EEESF_EEENS5_IJSF_SB_EEEEEEEvNS4_8identityESY_S18_vS19_EENS_8epilogue10collective18CollectiveEpilogueINS1B_23Sm100TmaWarpSpecializedILi3ELi2ELi32ELb1ELb0EEEJSG_NS5_IJNSR_ISE_SB_EENSR_INSA_ILi32EEESB_EEEEESH_SI_SH_SI_NS1B_6fusion15FusionCallbacksIS1F_NS1K_17LinearCombinationISH_fSH_fLNS_15FloatRoundStyleE2EEESG_S1J_JEEENS4_5SM1004TMEM4LOAD26SM100_TMEM_LOAD_32dp32b32xESY_NSZ_INS10_ILi2ELi4ELi3EEES13_NSR_INS5_IJS14_S1H_EEENS5_IJS1H_SB_EEEEEEENS4_39AutoVectorizingCopyWithAssumedAlignmentILi128EEENS4_14SM90_TMA_STOREES1Y_S20_S20_EEEvvEEEEvNT_6ParamsE)
        /*0038*/ 	.word	0x00000000


	//----- nvinfo : EIATTR_MIN_STACK_SIZE
	.align		4
.L_27:
        /*003c*/ 	.byte	0x04, 0x12
        /*003e*/ 	.short	(.L_29 - .L_28)
	.align		4
.L_28:
        /*0040*/ 	.word	index@(_ZN7cutlass13device_kernelINS_4gemm6kernel13GemmUniversalIN4cute5tupleIJiiiiEEENS1_10collective13CollectiveMmaINS1_35MainloopSm100TmaUmmaWarpSpecializedILi4ELi2ELi4ENS5_IJNS4_1CILi1EEESB_SB_EEEEENS5_IJNSA_ILi128EEENSA_ILi64EEESF_EEENS_10bfloat16_tENS5_IJlSB_lEEESH_SI_NS4_8TiledMMAINS4_8MMA_AtomIJNS4_20SM100_MMA_F16BF16_SSISH_SH_fLi128ELi64ELNS4_4UMMA5MajorE0ELSN_0ELNSM_7ScaleInE0ELSO_0EEEEEENS4_6LayoutISC_NS5_IJNSA_ILi0EEESS_SS_EEEEENS5_IJNS4_10UnderscoreESV_SV_EEEEENS4_13SM90_TMA_LOADENS4_14ComposedLayoutINS4_7SwizzleILi3ELi4ELi3EEENS4_18smem_ptr_flag_bitsILi16EEENSR_INS5_IJNSA_ILi8EEESF_EEENS5_IJSF_SB_EEEEEEEvNS4_8identityESY_S18_vS19_EENS_8epilogue10collective18CollectiveEpilogueINS1B_23Sm100TmaWarpSpecializedILi3ELi2ELi32ELb1ELb0EEEJSG_NS5_IJNSR_ISE_SB_EENSR_INSA_ILi32EEESB_EEEEESH_SI_SH_SI_NS1B_6fusion15FusionCallbacksIS1F_NS1K_17LinearCombinationISH_fSH_fLNS_15FloatRoundStyleE2EEESG_S1J_JEEENS4_5SM1004TMEM4LOAD26SM100_TMEM_LOAD_32dp32b32xESY_NSZ_INS10_ILi2ELi4ELi3EEES13_NSR_INS5_IJS14_S1H_EEENS5_IJS1H_SB_EEEEEEENS4_39AutoVectorizingCopyWithAssumedAlignmentILi128EEENS4_14SM90_TMA_STOREES1Y_S20_S20_EEEvvEEEEvNT_6ParamsE)
        /*0044*/ 	.word	0x00000000
.L_29:


//--------------------- .nv.compat                --------------------------
	.section	.nv.compat,"",@"SHT_CUDA_COMPAT_INFO"
	.align	4
        /*0000*/ 	.byte	0x02, 0x09, 0x01, 0x00, 0x02, 0x02, 0x02, 0x00, 0x02, 0x05, 0x05, 0x00, 0x03, 0x07, 0x01, 0x01
        /*0010*/ 	.byte	0x02, 0x03, 0x01, 0x00, 0x02, 0x06, 0x01, 0x00, 0x04, 0x0b, 0x08, 0x00, 0x09, 0x00, 0x00, 0x00
        /*0020*/ 	.byte	0x00, 0x00, 0x00, 0x00


//--------------------- .nv.info._ZN7cutlass13device_kernelINS_4gemm6kernel13GemmUniversalIN4cute5tupleIJiiiiEEENS1_10collective13CollectiveMmaINS1_35MainloopSm100TmaUmmaWarpSpecializedILi4ELi2ELi4ENS5_IJNS4_1CILi1EEESB_SB_EEEEENS5_IJNSA_ILi128EEENSA_ILi64EEESF_EEENS_10bfloat16_tENS5_IJlSB_lEEESH_SI_NS4_8TiledMMAINS4_8MMA_AtomIJNS4_20SM100_MMA_F16BF16_SSISH_SH_fLi128ELi64ELNS4_4UMMA5MajorE0ELSN_0ELNSM_7ScaleInE0ELSO_0EEEEEENS4_6LayoutISC_NS5_IJNSA_ILi0EEESS_SS_EEEEENS5_IJNS4_10UnderscoreESV_SV_EEEEENS4_13SM90_TMA_LOADENS4_14ComposedLayoutINS4_7SwizzleILi3ELi4ELi3EEENS4_18smem_ptr_flag_bitsILi16EEENSR_INS5_IJNSA_ILi8EEESF_EEENS5_IJSF_SB_EEEEEEEvNS4_8identityESY_S18_vS19_EENS_8epilogue10collective18CollectiveEpilogueINS1B_23Sm100TmaWarpSpecializedILi3ELi2ELi32ELb1ELb0EEEJSG_NS5_IJNSR_ISE_SB_EENSR_INSA_ILi32EEESB_EEEEESH_SI_SH_SI_NS1B_6fusion15FusionCallbacksIS1F_NS1K_17LinearCombinationISH_fSH_fLNS_15FloatRoundStyleE2EEESG_S1J_JEEENS4_5SM1004TMEM4LOAD26SM100_TMEM_LOAD_32dp32b32xESY_NSZ_INS10_ILi2ELi4ELi3EEES13_NSR_INS5_IJS14_S1H_EEENS5_IJS1H_SB_EEEEEEENS4_39AutoVectorizingCopyWithAssumedAlignmentILi128EEENS4_14SM90_TMA_STOREES1Y_S20_S20_EEEvvEEEEvNT_6ParamsE --------------------------
	.section	.nv.info._ZN7cutlass13device_kernelINS_4gemm6kernel13GemmUniversalIN4cute5tupleIJiiiiEEENS1_10collective13CollectiveMmaINS1_35MainloopSm100TmaUmmaWarpSpecializedILi4ELi2ELi4ENS5_IJNS4_1CILi1EEESB_SB_EEEEENS5_IJNSA_ILi128EEENSA_ILi64EEESF_EEENS_10bfloat16_tENS5_IJlSB_lEEESH_SI_NS4_8TiledMMAINS4_8MMA_AtomIJNS4_20SM100_MMA_F16BF16_SSISH_SH_fLi128ELi64ELNS4_4UMMA5MajorE0ELSN_0ELNSM_7ScaleInE0ELSO_0EEEEEENS4_6LayoutISC_NS5_IJNSA_ILi0EEESS_SS_EEEEENS5_IJNS4_10UnderscoreESV_SV_EEEEENS4_13SM90_TMA_LOADENS4_14ComposedLayoutINS4_7SwizzleILi3ELi4ELi3EEENS4_18smem_ptr_flag_bitsILi16EEENSR_INS5_IJNSA_ILi8EEESF_EEENS5_IJSF_SB_EEEEEEEvNS4_8identityESY_S18_vS19_EENS_8epilogue10collective18CollectiveEpilogueINS1B_23Sm100TmaWarpSpecializedILi3ELi2ELi32ELb1ELb0EEEJSG_NS5_IJNSR_ISE_SB_EENSR_INSA_ILi32EEESB_EEEEESH_SI_SH_SI_NS1B_6fusion15FusionCallbacksIS1F_NS1K_17LinearCombinationISH_fSH_fLNS_15FloatRoundStyleE2EEESG_S1J_JEEENS4_5SM1004TMEM4LOAD26SM100_TMEM_LOAD_32dp32b32xESY_NSZ_INS10_ILi2ELi4ELi3EEES13_NSR_INS5_IJS14_S1H_EEENS5_IJS1H_SB_EEEEEEENS4_39AutoVectorizingCopyWithAssumedAlignmentILi128EEENS4_14SM90_TMA_STOREES1Y_S20_S20_EEEvvEEEEvNT_6ParamsE,"",@"SHT_CUDA_INFO"
	.sectionflags	@""
	.align	4


	//----- nvinfo : EIATTR_CUDA_API_VERSION
	.align		4
        /*0000*/ 	.byte	0x04, 0x37
        /*0002*/ 	.short	(.L_31 - .L_30)
.L_30:
        /*0004*/ 	.word	0x00000082


	//----- nvinfo : EIATTR_KPARAM_INFO
	.align		4
.L_31:
        /*0008*/ 	.byte	0x04, 0x17
        /*000a*/ 	.short	(.L_33 - .L_32)
.L_32:
        /*000c*/ 	.word	0x00000000
        /*0010*/ 	.short	0x0000
        /*0012*/ 	.short	0x0000
        /*0014*/ 	.byte	0x00, 0xf0, 0x01, 0x20


	//----- nvinfo : EIATTR_AT_ENTRY_FRAGMENTS
	.align		4
.L_33:
        /*0018*/ 	.byte	0x04, 0x4f
        /*001a*/ 	.short	(.L_35 - .L_34)


	//   ....[0]....
.L_34:
        /*001c*/ 	.word	0x00000006


	//----- nvinfo : EIATTR_RESERVED_SMEM_USED
	.align		4
.L_35:
        /*0020*/ 	.byte	0x01, 0x41
	.zero		2


	//----- nvinfo : EIATTR_SPARSE_MMA_MASK
	.align		4
        /*0024*/ 	.byte	0x03, 0x50
        /*0026*/ 	.short	0x0000


	//----- nvinfo : EIATTR_TCGEN05_1CTA_USED
	.align		4
        /*0028*/ 	.byte	0x01, 0x51
	.zero		2


	//----- nvinfo : EIATTR_MAXREG_COUNT
	.align		4
        /*002c*/ 	.byte	0x03, 0x1b
        /*002e*/ 	.short	0x00ff


	//----- nvinfo : EIATTR_NUM_BARRIERS
	.align		4
        /*0030*/ 	.byte	0x02, 0x4c
        /*0032*/ 	.byte	0x07
	.zero		1


	//----- nvinfo : EIATTR_EXTERNS
	.align		4
        /*0034*/ 	.byte	0x04, 0x0f
        /*0036*/ 	.short	(.L_37 - .L_36)


	//   ....[0]....
	.align		4
.L_36:
        /*0038*/ 	.word	index@(__assertfail)


	//----- nvinfo : EIATTR_MERCURY_ISA_VERSION
	.align		4
.L_37:
        /*003c*/ 	.byte	0x03, 0x5f
        /*003e*/ 	.short	0x0101


	//----- nvinfo : EIATTR_INT_WARP_WIDE_INSTR_OFFSETS
	.align		4
        /*0040*/ 	.byte	0x04, 0x31
        /*0042*/ 	.short	(.L_39 - .L_38)


	//   ....[0]....
.L_38:
        /*0044*/ 	.word	0x00001dc0


	//   ....[1]....
        /*0048*/ 	.word	0x00003800


	//   ....[2]....
        /*004c*/ 	.word	0x00003830


	//   ....[3]....
        /*0050*/ 	.word	0x00003880


	//   ....[4]....
        /*0054*/ 	.word	0x00004170


	//   ....[5]....
        /*0058*/ 	.word	0x00004190


	//   ....[6]....
        /*005c*/ 	.word	0x00004460


	//   ....[7]....
        /*0060*/ 	.word	0x00004590


	//----- nvinfo : EIATTR_COOP_GROUP_MASK_REGIDS
	.align		4
.L_39:
        /*0064*/ 	.byte	0x04, 0x29
        /*0066*/ 	.short	(.L_41 - .L_40)


	//   ....[0]....
.L_40:
        /*0068*/ 	.word	0xffffffff


	//   ....[1]....
        /*006c*/ 	.word	0xffffffff


	//   ....[2]....
        /*0070*/ 	.word	0xffffffff


	//   ....[3]....
        /*0074*/ 	.word	0xffffffff


	//   ....[4]....
        /*0078*/ 	.word	0xffffffff


	//   ....[5]....
        /*007c*/ 	.word	0xffffffff


	//   ....[6]....
        /*0080*/ 	.word	0xffffffff


	//   ....[7]....
        /*0084*/ 	.word	0xffffffff


	//   ....[8]....
        /*0088*/ 	.word	0xffffffff


	//   ....[9]....
        /*008c*/ 	.word	0xffffffff


	//   ....[10]....
        /*0090*/ 	.word	0xffffffff


	//   ....[11]....
        /*0094*/ 	.word	0xffffffff


	//   ....[12]....
        /*0098*/ 	.word	0xffffffff


	//----- nvinfo : EIATTR_COOP_GROUP_INSTR_OFFSETS
	.align		4
.L_41:
        /*009c*/ 	.byte	0x04, 0x28
        /*009e*/ 	.short	(.L_43 - .L_42)


	//   ....[0]....
.L_42:
        /*00a0*/ 	.word	0x00000090


	//   ....[1]....
        /*00a4*/ 	.word	0x000004d0


	//   ....[2]....
        /*00a8*/ 	.word	0x00000640


	//   ....[3]....
        /*00ac*/ 	.word	0x000007c0


	//   ....[4]....
        /*00b0*/ 	.word	0x000008c0


	//   ....[5]....
        /*00b4*/ 	.word	0x00000a30


	//   ....[6]....
        /*00b8*/ 	.word	0x00000bd0


	//   ....[7]....
        /*00bc*/ 	.word	0x00001ca0


	//   ....[8]....
        /*00c0*/ 	.word	0x00002a80


	//   ....[9]....
        /*00c4*/ 	.word	0x00002c90


	//   ....[10]....
        /*00c8*/ 	.word	0x00002cc0


	//   ....[11]....
        /*00cc*/ 	.word	0x000036f0


	//   ....[12]....
        /*00d0*/ 	.word	0x00003920


	//----- nvinfo : EIATTR_VRC_CTA_INIT_COUNT
	.align		4
.L_43:
        /*00d4*/ 	.byte	0x02, 0x4a
        /*00d6*/ 	.byte	0x80
	.zero		1


	//----- nvinfo : EIATTR_SYSCALL_OFFSETS
	.align		4
        /*00d8*/ 	.byte	0x04, 0x46
        /*00da*/ 	.short	(.L_45 - .L_44)


	//   ....[0]....
.L_44:
        /*00dc*/ 	.word	0x00005140


	//   ....[1]....
        /*00e0*/ 	.word	0x00005230


	//   ....[2]....
        /*00e4*/ 	.word	0x00005a70


	//   ....[3]....
        /*00e8*/ 	.word	0x00006720


	//----- nvinfo : EIATTR_MBARRIER_INSTR_OFFSETS
	.align		4
.L_45:
        /*00ec*/ 	.byte	0x04, 0x39
        /*00ee*/ 	.short	(.L_47 - .L_46)


	//   ....[0]....
.L_46:
        /*00f0*/ 	.word	0x000005b0
        /*00f4*/ 	.word	0x000000ff
        /*00f8*/ 	.word	0x00000000
        /*00fc*/ 	.short	0x0100
        /*00fe*/ 	.byte	0x05
	.zero		1


	//   ....[1]....
        /*0100*/ 	.word	0x000005c0
        /*0104*/ 	.word	0x000000ff
        /*0108*/ 	.word	0x00000020
        /*010c*/ 	.short	0x0100
        /*010e*/ 	.byte	0x05
	.zero		1


	//   ....[2]....
        /*0110*/ 	.word	0x000005d0
        /*0114*/ 	.word	0x000000ff
        /*0118*/ 	.word	0x00000008
        /*011c*/ 	.short	0x0100
        /*011e*/ 	.byte	0x05
	.zero		1


	//   ....[3]....
        /*0120*/ 	.word	0x000005e0
        /*0124*/ 	.word	0x000000ff
        /*0128*/ 	.word	0x00000028
        /*012c*/ 	.short	0x0100
        /*012e*/ 	.byte	0x05
	.zero		1


	//   ....[4]....
        /*0130*/ 	.word	0x000005f0
        /*0134*/ 	.word	0x000000ff
        /*0138*/ 	.word	0x00000010
        /*013c*/ 	.short	0x0100
        /*013e*/ 	.byte	0x05
	.zero		1


	//   ....[5]....
        /*0140*/ 	.word	0x00000600
        /*0144*/ 	.word	0x000000ff
        /*0148*/ 	.word	0x00000030
        /*014c*/ 	.short	0x0100
        /*014e*/ 	.byte	0x05
	.zero		1


	//   ....[6]....
        /*0150*/ 	.word	0x00000610
        /*0154*/ 	.word	0x000000ff
        /*0158*/ 	.word	0x00000018
        /*015c*/ 	.short	0x0100
        /*015e*/ 	.byte	0x05
	.zero		1


	//   ....[7]....
        /*0160*/ 	.word	0x00000620
        /*0164*/ 	.word	0x000000ff
        /*0168*/ 	.word	0x00000038
        /*016c*/ 	.short	0x0100
        /*016e*/ 	.byte	0x05
	.zero		1


	//   ....[8]....
        /*0170*/ 	.word	0x00000750
        /*0174*/ 	.word	0x000000ff
        /*0178*/ 	.word	0x00000040
        /*017c*/ 	.short	0x0100
        /*017e*/ 	.byte	0x07
	.zero		1


	//   ....[9]....
        /*0180*/ 	.word	0x00000760
        /*0184*/ 	.word	0x000000ff
        /*0188*/ 	.word	0x00000058
        /*018c*/ 	.short	0x0100
        /*018e*/ 	.byte	0x07
	.zero		1


	//   ....[10]....
        /*0190*/ 	.word	0x00000770
        /*0194*/ 	.word	0x000000ff
        /*0198*/ 	.word	0x00000048
        /*019c*/ 	.short	0x0100
        /*019e*/ 	.byte	0x07
	.zero		1


	//   ....[11]....
        /*01a0*/ 	.word	0x00000780
        /*01a4*/ 	.word	0x000000ff
        /*01a8*/ 	.word	0x00000060
        /*01ac*/ 	.short	0x0100
        /*01ae*/ 	.byte	0x07
	.zero		1


	//   ....[12]....
        /*01b0*/ 	.word	0x00000790
        /*01b4*/ 	.word	0x000000ff
        /*01b8*/ 	.word	0x00000050
        /*01bc*/ 	.short	0x0100
        /*01be*/ 	.byte	0x07
	.zero		1


	//   ....[13]....
        /*01c0*/ 	.word	0x000007a0
        /*01c4*/ 	.word	0x000000ff
        /*01c8*/ 	.word	0x00000068
        /*01cc*/ 	.short	0x0100
        /*01ce*/ 	.byte	0x07
	.zero		1


	//   ....[14]....
        /*01d0*/ 	.word	0x00000890
        /*01d4*/ 	.word	0x000000ff
        /*01d8*/ 	.word	0x00000070
        /*01dc*/ 	.short	0x0100
        /*01de*/ 	.byte	0x05
	.zero		1


	//   ....[15]....
        /*01e0*/ 	.word	0x000008a0
        /*01e4*/ 	.word	0x000000ff
        /*01e8*/ 	.word	0x00000078
        /*01ec*/ 	.short	0x0100
        /*01ee*/ 	.byte	0x05
	.zero		1


	//   ....[16]....
        /*01f0*/ 	.word	0x000009e0
        /*01f4*/ 	.word	0x000000ff
        /*01f8*/ 	.word	0x00000080
        /*01fc*/ 	.short	0x0100
        /*01fe*/ 	.byte	0x05
	.zero		1


	//   ....[17]....
        /*0200*/ 	.word	0x000009f0
        /*0204*/ 	.word	0x000000ff
        /*0208*/ 	.word	0x00000090
        /*020c*/ 	.short	0x0100
        /*020e*/ 	.byte	0x05
	.zero		1


	//   ....[18]....
        /*0210*/ 	.word	0x00000a00
        /*0214*/ 	.word	0x000000ff
        /*0218*/ 	.word	0x00000088
        /*021c*/ 	.short	0x0100
        /*021e*/ 	.byte	0x05
	.zero		1


	//   ....[19]....
        /*0220*/ 	.word	0x00000a10
        /*0224*/ 	.word	0x000000ff
        /*0228*/ 	.word	0x00000098
        /*022c*/ 	.short	0x0100
        /*022e*/ 	.byte	0x05
	.zero		1


	//   ....[20]....
        /*0230*/ 	.word	0x00000b40
        /*0234*/ 	.word	0x000000ff
        /*0238*/ 	.word	0x000000a0
        /*023c*/ 	.short	0x0100
        /*023e*/ 	.byte	0x07
	.zero		1


	//   ....[21]....
        /*0240*/ 	.word	0x00000b50
        /*0244*/ 	.word	0x000000ff
        /*0248*/ 	.word	0x000000c0
        /*024c*/ 	.short	0x0100
        /*024e*/ 	.byte	0x07
	.zero		1


	//   ....[22]....
        /*0250*/ 	.word	0x00000b60
        /*0254*/ 	.word	0x000000ff
        /*0258*/ 	.word	0x000000a8
        /*025c*/ 	.short	0x0100
        /*025e*/ 	.byte	0x07
	.zero		1


	//   ....[23]....
        /*0260*/ 	.word	0x00000b70
        /*0264*/ 	.word	0x000000ff
        /*0268*/ 	.word	0x000000c8
        /*026c*/ 	.short	0x0100
        /*026e*/ 	.byte	0x07
	.zero		1


	//   ....[24]....
        /*0270*/ 	.word	0x00000b80
        /*0274*/ 	.word	0x000000ff
        /*0278*/ 	.word	0x000000b0
        /*027c*/ 	.short	0x0100
        /*027e*/ 	.byte	0x07
	.zero		1


	//   ....[25]....
        /*0280*/ 	.word	0x00000b90
        /*0284*/ 	.word	0x000000ff
        /*0288*/ 	.word	0x000000d0
        /*028c*/ 	.short	0x0100
        /*028e*/ 	.byte	0x07
	.zero		1


	//   ....[26]....
        /*0290*/ 	.word	0x00000ba0
        /*0294*/ 	.word	0x000000ff
        /*0298*/ 	.word	0x000000b8
        /*029c*/ 	.short	0x0100
        /*029e*/ 	.byte	0x07
	.zero		1


	//   ....[27]....
        /*02a0*/ 	.word	0x00000bb0
        /*02a4*/ 	.word	0x000000ff
        /*02a8*/ 	.word	0x000000d8
        /*02ac*/ 	.short	0x0100
        /*02ae*/ 	.byte	0x07
	.zero		1


	//   ....[28]....
        /*02b0*/ 	.word	0x00000ca0
        /*02b4*/ 	.word	0x000000ff
        /*02b8*/ 	.word	0x000000e0
        /*02bc*/ 	.short	0x0100
        /*02be*/ 	.byte	0x05
	.zero		1


	//   ....[29]....
        /*02c0*/ 	.word	0x00000cb0
        /*02c4*/ 	.word	0x000000ff
        /*02c8*/ 	.word	0x000000f0
        /*02cc*/ 	.short	0x0100
        /*02ce*/ 	.byte	0x05
	.zero		1


	//   ....[30]....
        /*02d0*/ 	.word	0x00000cc0
        /*02d4*/ 	.word	0x000000ff
        /*02d8*/ 	.word	0x000000e8
        /*02dc*/ 	.short	0x0100
        /*02de*/ 	.byte	0x05
	.zero		1


	//   ....[31]....
        /*02e0*/ 	.word	0x00000cd0
        /*02e4*/ 	.word	0x000000ff
        /*02e8*/ 	.word	0x000000f8
        /*02ec*/ 	.short	0x0100
        /*02ee*/ 	.byte	0x05
	.zero		1


	//   ....[32]....
        /*02f0*/ 	.word	0x000015a0
        /*02f4*/ 	.word	0x00000002
        /*02f8*/ 	.word	0x000000f0
        /*02fc*/ 	.short	0x010a
        /*02fe*/ 	.byte	0xff
	.zero		1


	//   ....[33]....
        /*0300*/ 	.word	0x000015d0
        /*0304*/ 	.word	0x00000002
        /*0308*/ 	.word	0x000000e0
        /*030c*/ 	.short	0x0101
        /*030e*/ 	.byte	0xff
	.zero		1


	//   ....[34]....
        /*0310*/ 	.word	0x000016a0
        /*0314*/ 	.word	0x000000ff
        /*0318*/ 	.word	0x00000020
        /*031c*/ 	.short	0x010a
        /*031e*/ 	.byte	0x08
	.zero		1


	//   ....[35]....
        /*0320*/ 	.word	0x00001740
        /*0324*/ 	.word	0x000000ff
        /*0328*/ 	.word	0x00000020
        /*032c*/ 	.short	0x010a
        /*032e*/ 	.byte	0x21
	.zero		1


	//   ....[36]....
        /*0330*/ 	.word	0x00001890
        /*0334*/ 	.word	0x000000ff
        /*0338*/ 	.word	0x00000020
        /*033c*/ 	.short	0x010a
        /*033e*/ 	.byte	0x08
	.zero		1


	//   ....[37]....
        /*0340*/ 	.word	0x000019a0
        /*0344*/ 	.word	0x000000ff
        /*0348*/ 	.word	0x00000078
        /*034c*/ 	.short	0x0101
        /*034e*/ 	.byte	0x04
	.zero		1


	//   ....[38]....
        /*0350*/ 	.word	0x000019c0
        /*0354*/ 	.word	0x000000ff
        /*0358*/ 	.word	0x00000020
        /*035c*/ 	.short	0x010a
        /*035e*/ 	.byte	0x08
	.zero		1


	//   ....[39]....
        /*0360*/ 	.word	0x00001a40
        /*0364*/ 	.word	0x000000ff
        /*0368*/ 	.word	0x00000020
        /*036c*/ 	.short	0x010a
        /*036e*/ 	.byte	0x11
	.zero		1


	//   ....[40]....
        /*0370*/ 	.word	0x00001b90
        /*0374*/ 	.word	0x000000ff
        /*0378*/ 	.word	0x00000020
        /*037c*/ 	.short	0x010a
        /*037e*/ 	.byte	0x08
	.zero		1


	//   ....[41]....
        /*0380*/ 	.word	0x00001cd0
        /*0384*/ 	.word	0x00000002
        /*0388*/ 	.word	0x00000080
        /*038c*/ 	.short	0x010a
        /*038e*/ 	.byte	0xff
	.zero		1


	//   ....[42]....
        /*0390*/ 	.word	0x00001d90
        /*0394*/ 	.word	0x00000002
        /*0398*/ 	.word	0x00000000
        /*039c*/ 	.short	0x0101
        /*039e*/ 	.byte	0xff
	.zero		1


	//   ....[43]....
        /*03a0*/ 	.word	0x000022f0
        /*03a4*/ 	.word	0x000000ff
        /*03a8*/ 	.word	0x00000000
        /*03ac*/ 	.short	0x010a
        /*03ae*/ 	.byte	0x05
	.zero		1


	//   ....[44]....
        /*03b0*/ 	.word	0x00002380
        /*03b4*/ 	.word	0x000000ff
        /*03b8*/ 	.word	0x00000000
        /*03bc*/ 	.short	0x010a
        /*03be*/ 	.byte	0x05
	.zero		1


	//   ....[45]....
        /*03c0*/ 	.word	0x00002410
        /*03c4*/ 	.word	0x000000ff
        /*03c8*/ 	.word	0x00000000
        /*03cc*/ 	.short	0x010a
        /*03ce*/ 	.byte	0x05
	.zero		1


	//   ....[46]....
        /*03d0*/ 	.word	0x000024b0
        /*03d4*/ 	.word	0x00000000
        /*03d8*/ 	.word	0x00000000
        /*03dc*/ 	.short	0x010a
        /*03de*/ 	.byte	0xff
	.zero		1


	//   ....[47]....
        /*03e0*/ 	.word	0x000025d0
        /*03e4*/ 	.word	0x00000000
        /*03e8*/ 	.word	0x000000e0
        /*03ec*/ 	.short	0x010a
        /*03ee*/ 	.byte	0xff
	.zero		1


	//   ....[48]....
        /*03f0*/ 	.word	0x00002640
        /*03f4*/ 	.word	0x00000000
        /*03f8*/ 	.word	0x00000000
        /*03fc*/ 	.short	0x0101
        /*03fe*/ 	.byte	0xff
	.zero		1


	//   ....[49]....
        /*0400*/ 	.word	0x00002660
        /*0404*/ 	.word	0x000000ff
        /*0408*/ 	.word	0x00000090
        /*040c*/ 	.short	0x010a
        /*040e*/ 	.byte	0x05
	.zero		1


	//   ....[50]....
        /*0410*/ 	.word	0x00002780
        /*0414*/ 	.word	0x00000000
        /*0418*/ 	.word	0x00000080
        /*041c*/ 	.short	0x010a
        /*041e*/ 	.byte	0xff
	.zero		1


	//   ....[51]....
        /*0420*/ 	.word	0x00002880
        /*0424*/ 	.word	0x00000000
        /*0428*/ 	.word	0x00000000
        /*042c*/ 	.short	0x0101
        /*042e*/ 	.byte	0xff
	.zero		1


	//   ....[52]....
        /*0430*/ 	.word	0x00002910
        /*0434*/ 	.word	0x000000ff
        /*0438*/ 	.word	0x00000090
        /*043c*/ 	.short	0x0106
        /*043e*/ 	.byte	0x05
	.zero		1


	//   ....[53]....
        /*0440*/ 	.word	0x00002930
        /*0444*/ 	.word	0x000000ff
        /*0448*/ 	.word	0x00000090
        /*044c*/ 	.short	0x010a
        /*044e*/ 	.byte	0x05
	.zero		1


	//   ....[54]....
        /*0450*/ 	.word	0x000029c0
        /*0454*/ 	.word	0x000000ff
        /*0458*/ 	.word	0x00000090
        /*045c*/ 	.short	0x0106
        /*045e*/ 	.byte	0x04
	.zero		1


	//   ....[55]....
        /*0460*/ 	.word	0x00002a00
        /*0464*/ 	.word	0x00000000
        /*0468*/ 	.word	0x00000090
        /*046c*/ 	.short	0x010a
        /*046e*/ 	.byte	0xff
	.zero		1


	//   ....[56]....
        /*0470*/ 	.word	0x00002f40
        /*0474*/ 	.word	0x00000000
        /*0478*/ 	.word	0x00000080
        /*047c*/ 	.short	0x010a
        /*047e*/ 	.byte	0xff
	.zero		1


	//   ....[57]....
        /*0480*/ 	.word	0x00003050
        /*0484*/ 	.word	0x00000003
        /*0488*/ 	.word	0x00000000
        /*048c*/ 	.short	0x0101
        /*048e*/ 	.byte	0xff
	.zero		1


	//   ....[58]....
        /*0490*/ 	.word	0x00003060
        /*0494*/ 	.word	0x000000ff
        /*0498*/ 	.word	0x00000000
        /*049c*/ 	.short	0x010a
        /*049e*/ 	.byte	0x06
	.zero		1


	//   ....[59]....
        /*04a0*/ 	.word	0x00003080
        /*04a4*/ 	.word	0x000000ff
        /*04a8*/ 	.word	0x000000c0
        /*04ac*/ 	.short	0x010a
        /*04ae*/ 	.byte	0x07
	.zero		1


	//   ....[60]....
        /*04b0*/ 	.word	0x00003150
        /*04b4*/ 	.word	0x000000ff
        /*04b8*/ 	.word	0x00000000
        /*04bc*/ 	.short	0x010a
        /*04be*/ 	.byte	0x06
	.zero		1


	//   ....[61]....
        /*04c0*/ 	.word	0x00003280
        /*04c4*/ 	.word	0x000000ff
        /*04c8*/ 	.word	0x00000000
        /*04cc*/ 	.short	0x010a
        /*04ce*/ 	.byte	0x1a
	.zero		1


	//   ....[62]....
        /*04d0*/ 	.word	0x00003520
        /*04d4*/ 	.word	0x000000ff
        /*04d8*/ 	.word	0x00000000
        /*04dc*/ 	.short	0x010a
        /*04de*/ 	.byte	0x06
	.zero		1


	//   ....[63]....
        /*04e0*/ 	.word	0x000035b0
        /*04e4*/ 	.word	0x000000ff
        /*04e8*/ 	.word	0x00000000
        /*04ec*/ 	.short	0x010a
        /*04ee*/ 	.byte	0x06
	.zero		1


	//   ....[64]....
        /*04f0*/ 	.word	0x00003640
        /*04f4*/ 	.word	0x000000ff
        /*04f8*/ 	.word	0x00000000
        /*04fc*/ 	.short	0x010a
        /*04fe*/ 	.byte	0x06
	.zero		1


	//   ....[65]....
        /*0500*/ 	.word	0x000036d0
        /*0504*/ 	.word	0x000000ff
        /*0508*/ 	.word	0x00000000
        /*050c*/ 	.short	0x010a
        /*050e*/ 	.byte	0x07
	.zero		1


	//   ....[66]....
        /*0510*/ 	.word	0x00003b10
        /*0514*/ 	.word	0x00000000
        /*0518*/ 	.word	0x00000080
        /*051c*/ 	.short	0x010a
        /*051e*/ 	.byte	0xff
	.zero		1


	//   ....[67]....
        /*0520*/ 	.word	0x00003bd0
        /*0524*/ 	.word	0x00000000
        /*0528*/ 	.word	0x00000000
        /*052c*/ 	.short	0x0101
        /*052e*/ 	.byte	0xff
	.zero		1


	//   ....[68]....
        /*0530*/ 	.word	0x00003ef0
        /*0534*/ 	.word	0x000000ff
        /*0538*/ 	.word	0x00000078
        /*053c*/ 	.short	0x010a
        /*053e*/ 	.byte	0x07
	.zero		1


	//   ....[69]....
        /*0540*/ 	.word	0x00004110
        /*0544*/ 	.word	0x000000ff
        /*0548*/ 	.word	0x00000058
        /*054c*/ 	.short	0x010a
        /*054e*/ 	.byte	0x0f
	.zero		1


	//   ....[70]....
        /*0550*/ 	.word	0x00004310
        /*0554*/ 	.word	0x000000ff
        /*0558*/ 	.word	0x00000040
        /*055c*/ 	.short	0x010b
        /*055e*/ 	.byte	0x0f
	.zero		1


	//   ....[71]....
        /*0560*/ 	.word	0x00004360
        /*0564*/ 	.word	0x000000ff
        /*0568*/ 	.word	0x00000000
        /*056c*/ 	.short	0x0101
        /*056e*/ 	.byte	0x10
	.zero		1


	//   ....[72]....
        /*0570*/ 	.word	0x000043a0
        /*0574*/ 	.word	0x000000ff
        /*0578*/ 	.word	0x00000058
        /*057c*/ 	.short	0x010a
        /*057e*/ 	.byte	0x0d
	.zero		1


	//   ....[73]....
        /*0580*/ 	.word	0x000045e0
        /*0584*/ 	.word	0x000000ff
        /*0588*/ 	.word	0x00000040
        /*058c*/ 	.short	0x010b
        /*058e*/ 	.byte	0x0d
	.zero		1


	//   ....[74]....
        /*0590*/ 	.word	0x00004650
        /*0594*/ 	.word	0x000000ff
        /*0598*/ 	.word	0x00000000
        /*059c*/ 	.short	0x0101
        /*059e*/ 	.byte	0x0f
	.zero		1


	//   ....[75]....
        /*05a0*/ 	.word	0x000046a0
        /*05a4*/ 	.word	0x000000ff
        /*05a8*/ 	.word	0x00000000
        /*05ac*/ 	.short	0x010a
        /*05ae*/ 	.byte	0x04
	.zero		1


	//   ....[76]....
        /*05b0*/ 	.word	0x00004730
        /*05b4*/ 	.word	0x000000ff
        /*05b8*/ 	.word	0x00000000
        /*05bc*/ 	.short	0x010a
        /*05be*/ 	.byte	0x04
	.zero		1


	//   ....[77]....
        /*05c0*/ 	.word	0x000047d0
        /*05c4*/ 	.word	0x00000000
        /*05c8*/ 	.word	0x00000000
        /*05cc*/ 	.short	0x010a
        /*05ce*/ 	.byte	0xff
	.zero		1


	//   ....[78]....
        /*05d0*/ 	.word	0x00004b10
        /*05d4*/ 	.word	0x00000000
        /*05d8*/ 	.word	0x00000080
        /*05dc*/ 	.short	0x010a
        /*05de*/ 	.byte	0xff
	.zero		1


	//   ....[79]....
        /*05e0*/ 	.word	0x00004c20
        /*05e4*/ 	.word	0x00000000
        /*05e8*/ 	.word	0x00000000
        /*05ec*/ 	.short	0x0101
        /*05ee*/ 	.byte	0xff
	.zero		1


	//   ....[80]....
        /*05f0*/ 	.word	0x000056c0
        /*05f4*/ 	.word	0x00000000
        /*05f8*/ 	.word	0x00000040
        /*05fc*/ 	.short	0x010a
        /*05fe*/ 	.byte	0xff
	.zero		1


	//   ....[81]....
        /*0600*/ 	.word	0x00005730
        /*0604*/ 	.word	0x00000049
        /*0608*/ 	.word	0x000000a0
        /*060c*/ 	.short	0x010a
        /*060e*/ 	.byte	0xff
	.zero		1


	//   ....[82]....
        /*0610*/ 	.word	0x00005820
        /*0614*/ 	.word	0x00000000
        /*0618*/ 	.word	0x00000040
        /*061c*/ 	.short	0x010a
        /*061e*/ 	.byte	0xff
	.zero		1


	//   ....[83]....
        /*0620*/ 	.word	0x00005950
        /*0624*/ 	.word	0x00000049
        /*0628*/ 	.word	0x000000a0
        /*062c*/ 	.short	0x010a
        /*062e*/ 	.byte	0xff
	.zero		1


	//   ....[84]....
        /*0630*/ 	.word	0x00006460
        /*0634*/ 	.word	0x00000000
        /*0638*/ 	.word	0x00000000
        /*063c*/ 	.short	0x0101
        /*063e*/ 	.byte	0xff
	.zero		1


	//   ....[85]....
        /*0640*/ 	.word	0x00006470
        /*0644*/ 	.word	0x00000002
        /*0648*/ 	.word	0x00000040
        /*064c*/ 	.short	0x010a
        /*064e*/ 	.byte	0xff
	.zero		1


	//   ....[86]....
        /*0650*/ 	.word	0x00006540
        /*0654*/ 	.word	0x00000002
        /*0658*/ 	.word	0x00000040
        /*065c*/ 	.short	0x010a
        /*065e*/ 	.byte	0xff
	.zero		1


	//   ....[87]....
        /*0660*/ 	.word	0x000068b0
        /*0664*/ 	.word	0x000000ff
        /*0668*/ 	.word	0x00000000
        /*066c*/ 	.short	0x0101
        /*066e*/ 	.byte	0x05
	.zero		1


	//   ....[88]....
        /*0670*/ 	.word	0x000071e0
        /*0674*/ 	.word	0x00000000
        /*0678*/ 	.word	0x00000000
        /*067c*/ 	.short	0x0101
        /*067e*/ 	.byte	0xff
	.zero		1


	//   ....[89]....
        /*0680*/ 	.word	0x00007450
        /*0684*/ 	.word	0x000000ff
        /*0688*/ 	.word	0x00000000
        /*068c*/ 	.short	0x0101
        /*068e*/ 	.byte	0x04
	.zero		1


	//   ....[90]....
        /*0690*/ 	.word	0x00007470
        /*0694*/ 	.word	0x00000002
        /*0698*/ 	.word	0x000000f0
        /*069c*/ 	.short	0x010a
        /*069e*/ 	.byte	0xff
	.zero		1


	//   ....[91]....
        /*06a0*/ 	.word	0x000074d0
        /*06a4*/ 	.word	0x00000002
        /*06a8*/ 	.word	0x00000020
        /*06ac*/ 	.short	0x010a
        /*06ae*/ 	.byte	0xff
	.zero		1


	//   ....[92]....
        /*06b0*/ 	.word	0x00007530
        /*06b4*/ 	.word	0x00000002
        /*06b8*/ 	.word	0x00000020
        /*06bc*/ 	.short	0x010a
        /*06be*/ 	.byte	0xff
	.zero		1


	//   ....[93]....
        /*06c0*/ 	.word	0x00007580
        /*06c4*/ 	.word	0x00000002
        /*06c8*/ 	.word	0x00000080
        /*06cc*/ 	.short	0x010a
        /*06ce*/ 	.byte	0xff
	.zero		1


	//   ....[94]....
        /*06d0*/ 	.word	0x000075e0
        /*06d4*/ 	.word	0x00000000
        /*06d8*/ 	.word	0x00000000
        /*06dc*/ 	.short	0x010a
        /*06de*/ 	.byte	0xff
	.zero		1


	//   ....[95]....
        /*06e0*/ 	.word	0x00007640
        /*06e4*/ 	.word	0x00000000
        /*06e8*/ 	.word	0x00000000
        /*06ec*/ 	.short	0x010a
        /*06ee*/ 	.byte	0xff
	.zero		1


	//   ....[96]....
        /*06f0*/ 	.word	0x000076a0
        /*06f4*/ 	.word	0x00000000
        /*06f8*/ 	.word	0x00000000
        /*06fc*/ 	.short	0x010a
        /*06fe*/ 	.byte	0xff
	.zero		1


	//   ....[97]....
        /*0700*/ 	.word	0x000076f0
        /*0704*/ 	.word	0x00000000
        /*0708*/ 	.word	0x000000e0
        /*070c*/ 	.short	0x010a
        /*070e*/ 	.byte	0xff
	.zero		1


	//   ....[98]....
        /*0710*/ 	.word	0x00007750
        /*0714*/ 	.word	0x00000000
        /*0718*/ 	.word	0x00000090
        /*071c*/ 	.short	0x010a
        /*071e*/ 	.byte	0xff
	.zero		1


	//   ....[99]....
        /*0720*/ 	.word	0x000077a0
        /*0724*/ 	.word	0x00000000
        /*0728*/ 	.word	0x00000080
        /*072c*/ 	.short	0x010a
        /*072e*/ 	.byte	0xff
	.zero		1


	//   ....[100]....
        /*0730*/ 	.word	0x00007800
        /*0734*/ 	.word	0x00000000
        /*0738*/ 	.word	0x00000090
        /*073c*/ 	.short	0x010a
        /*073e*/ 	.byte	0xff
	.zero		1


	//   ....[101]....
        /*0740*/ 	.word	0x00007850
        /*0744*/ 	.word	0x00000000
        /*0748*/ 	.word	0x00000080
        /*074c*/ 	.short	0x010a
        /*074e*/ 	.byte	0xff
	.zero		1


	//   ....[102]....
        /*0750*/ 	.word	0x000078b0
        /*0754*/ 	.word	0x00000002
        /*0758*/ 	.word	0x000000c0
        /*075c*/ 	.short	0x010a
        /*075e*/ 	.byte	0xff
	.zero		1


	//   ....[103]....
        /*0760*/ 	.word	0x00007910
        /*0764*/ 	.word	0x00000000
        /*0768*/ 	.word	0x00000000
        /*076c*/ 	.short	0x010a
        /*076e*/ 	.byte	0xff
	.zero		1


	//   ....[104]....
        /*0770*/ 	.word	0x00007970
        /*0774*/ 	.word	0x00000000
        /*0778*/ 	.word	0x00000000
        /*077c*/ 	.short	0x010a
        /*077e*/ 	.byte	0xff
	.zero		1


	//   ....[105]....
        /*0780*/ 	.word	0x000079d0
        /*0784*/ 	.word	0x00000000
        /*0788*/ 	.word	0x00000000
        /*078c*/ 	.short	0x010a
        /*078e*/ 	.byte	0xff
	.zero		1


	//   ....[106]....
        /*0790*/ 	.word	0x00007a30
        /*0794*/ 	.word	0x00000000
        /*0798*/ 	.word	0x00000000
        /*079c*/ 	.short	0x010a
        /*079e*/ 	.byte	0xff
	.zero		1


	//   ....[107]....
        /*07a0*/ 	.word	0x00007a90
        /*07a4*/ 	.word	0x00000000
        /*07a8*/ 	.word	0x00000000
        /*07ac*/ 	.short	0x010a
        /*07ae*/ 	.byte	0xff
	.zero		1


	//   ....[108]....
        /*07b0*/ 	.word	0x00007ae0
        /*07b4*/ 	.word	0x00000000
        /*07b8*/ 	.word	0x00000080
        /*07bc*/ 	.short	0x010a
        /*07be*/ 	.byte	0xff
	.zero		1


	//   ....[109]....
        /*07c0*/ 	.word	0x00007b40
        /*07c4*/ 	.word	0x00000000
        /*07c8*/ 	.word	0x00000078
        /*07cc*/ 	.short	0x010a
        /*07ce*/ 	.byte	0xff
	.zero		1


	//   ....[110]....
        /*07d0*/ 	.word	0x00007ba0
        /*07d4*/ 	.word	0x00000000
        /*07d8*/ 	.word	0x00000058
        /*07dc*/ 	.short	0x010a
        /*07de*/ 	.byte	0xff
	.zero		1


	//   ....[111]....
        /*07e0*/ 	.word	0x00007c00
        /*07e4*/ 	.word	0x00000000
        /*07e8*/ 	.word	0x00000058
        /*07ec*/ 	.short	0x010a
        /*07ee*/ 	.byte	0xff
	.zero		1


	//   ....[112]....
        /*07f0*/ 	.word	0x00007c60
        /*07f4*/ 	.word	0x00000000
        /*07f8*/ 	.word	0x00000000
        /*07fc*/ 	.short	0x010a
        /*07fe*/ 	.byte	0xff
	.zero		1


	//   ....[113]....
        /*0800*/ 	.word	0x00007cc0
        /*0804*/ 	.word	0x00000000
        /*0808*/ 	.word	0x00000000
        /*080c*/ 	.short	0x010a
        /*080e*/ 	.byte	0xff
	.zero		1


	//   ....[114]....
        /*0810*/ 	.word	0x00007d10
        /*0814*/ 	.word	0x00000000
        /*0818*/ 	.word	0x00000080
        /*081c*/ 	.short	0x010a
        /*081e*/ 	.byte	0xff
	.zero		1


	//   ....[115]....
        /*0820*/ 	.word	0x00007d60
        /*0824*/ 	.word	0x00000000
        /*0828*/ 	.word	0x00000040
        /*082c*/ 	.short	0x010a
        /*082e*/ 	.byte	0xff
	.zero		1


	//   ....[116]....
        /*0830*/ 	.word	0x00007db0
        /*0834*/ 	.word	0x00000049
        /*0838*/ 	.word	0x000000a0
        /*083c*/ 	.short	0x010a
        /*083e*/ 	.byte	0xff
	.zero		1


	//   ....[117]....
        /*0840*/ 	.word	0x00007e00
        /*0844*/ 	.word	0x00000002
        /*0848*/ 	.word	0x00000040
        /*084c*/ 	.short	0x010a
        /*084e*/ 	.byte	0xff
	.zero		1


	//----- nvinfo : EIATTR_NUM_MBARRIERS
	.align		4
.L_47:
        /*0850*/ 	.byte	0x03, 0x38
        /*0852*/ 	.short	0x0020


	//----- nvinfo : EIATTR_EXIT_INSTR_OFFSETS
	.align		4
        /*0854*/ 	.byte	0x04, 0x1c
        /*0856*/ 	.short	(.L_49 - .L_48)


	//   ....[0]....
.L_48:
        /*0858*/ 	.word	0x000024e0


	//   ....[1]....
        /*085c*/ 	.word	0x000029d0


	//   ....[2]....
        /*0860*/ 	.word	0x00002a30


	//   ....[3]....
        /*0864*/ 	.word	0x00003930


	//   ....[4]....
        /*0868*/ 	.word	0x00004800


	//   ....[5]....
        /*086c*/ 	.word	0x00004840


	//   ....[6]....
        /*0870*/ 	.word	0x00007340


	//   ....[7]....
        /*0874*/ 	.word	0x000073c0


	//   ....[8]....
        /*0878*/ 	.word	0x000073f0


	//   ....[9]....
        /*087c*/ 	.word	0x00007460


	//----- nvinfo : EIATTR_MAX_THREADS
	.align		4
.L_49:
        /*0880*/ 	.byte	0x04, 0x05
        /*0882*/ 	.short	(.L_51 - .L_50)
.L_50:
        /*0884*/ 	.word	0x00000100
        /*0888*/ 	.word	0x00000001
        /*088c*/ 	.word	0x00000001


	//----- nvinfo : EIATTR_CRS_STACK_SIZE
	.align		4
.L_51:
        /*0890*/ 	.byte	0x04, 0x1e
        /*0892*/ 	.short	(.L_53 - .L_52)
.L_52:
        /*0894*/ 	.word	0x00000000


	//----- nvinfo : EIATTR_CBANK_PARAM_SIZE
	.align		4
.L_53:
        /*0898*/ 	.byte	0x03, 0x19
        /*089a*/ 	.short	0x0800


	//----- nvinfo : EIATTR_PARAM_CBANK
	.align		4
        /*089c*/ 	.byte	0x04, 0x0a
        /*089e*/ 	.short	(.L_55 - .L_54)
	.align		4
.L_54:
        /*08a0*/ 	.word	index@(.nv.constant0._ZN7cutlass13device_kernelINS_4gemm6kernel13GemmUniversalIN4cute5tupleIJiiiiEEENS1_10collective13CollectiveMmaINS1_35MainloopSm100TmaUmmaWarpSpecializedILi4ELi2ELi4ENS5_IJNS4_1CILi1EEESB_SB_EEEEENS5_IJNSA_ILi128EEENSA_ILi64EEESF_EEENS_10bfloat16_tENS5_IJlSB_lEEESH_SI_NS4_8TiledMMAINS4_8MMA_AtomIJNS4_20SM100_MMA_F16BF16_SSISH_SH_fLi128ELi64ELNS4_4UMMA5MajorE0ELSN_0ELNSM_7ScaleInE0ELSO_0EEEEEENS4_6LayoutISC_NS5_IJNSA_ILi0EEESS_SS_EEEEENS5_IJNS4_10UnderscoreESV_SV_EEEEENS4_13SM90_TMA_LOADENS4_14ComposedLayoutINS4_7SwizzleILi3ELi4ELi3EEENS4_18smem_ptr_flag_bitsILi16EEENSR_INS5_IJNSA_ILi8EEESF_EEENS5_IJSF_SB_EEEEEEEvNS4_8identityESY_S18_vS19_EENS_8epilogue10collective18CollectiveEpilogueINS1B_23Sm100TmaWarpSpecializedILi3ELi2ELi32ELb1ELb0EEEJSG_NS5_IJNSR_ISE_SB_EENSR_INSA_ILi32EEESB_EEEEESH_SI_SH_SI_NS1B_6fusion15FusionCallbacksIS1F_NS1K_17LinearCombinationISH_fSH_fLNS_15FloatRoundStyleE2EEESG_S1J_JEEENS4_5SM1004TMEM4LOAD26SM100_TMEM_LOAD_32dp32b32xESY_NSZ_INS10_ILi2ELi4ELi3EEES13_NSR_INS5_IJS14_S1H_EEENS5_IJS1H_SB_EEEEEEENS4_39AutoVectorizingCopyWithAssumedAlignmentILi128EEENS4_14SM90_TMA_STOREES1Y_S20_S20_EEEvvEEEEvNT_6ParamsE)
        /*08a4*/ 	.short	0x0380
        /*08a6*/ 	.short	0x0800


	//----- nvinfo : EIATTR_SW_WAR
	.align		4
.L_55:
        /*08a8*/ 	.byte	0x04, 0x36
        /*08aa*/ 	.short	(.L_57 - .L_56)
.L_56:
        /*08ac*/ 	.word	0x00000008
.L_57:


//--------------------- .nv.callgraph             --------------------------
	.section	.nv.callgraph,"",@"SHT_CUDA_CALLGRAPH"
	.align	4
	.sectionentsize	8
	.align		4
        /*0000*/ 	.word	0x00000000
	.align		4
        /*0004*/ 	.word	0xffffffff
	.align		4
        /*0008*/ 	.word	index@(_ZN7cutlass13device_kernelINS_4gemm6kernel13GemmUniversalIN4cute5tupleIJiiiiEEENS1_10collective13CollectiveMmaINS1_35MainloopSm100TmaUmmaWarpSpecializedILi4ELi2ELi4ENS5_IJNS4_1CILi1EEESB_SB_EEEEENS5_IJNSA_ILi128EEENSA_ILi64EEESF_EEENS_10bfloat16_tENS5_IJlSB_lEEESH_SI_NS4_8TiledMMAINS4_8MMA_AtomIJNS4_20SM100_MMA_F16BF16_SSISH_SH_fLi128ELi64ELNS4_4UMMA5MajorE0ELSN_0ELNSM_7ScaleInE0ELSO_0EEEEEENS4_6LayoutISC_NS5_IJNSA_ILi0EEESS_SS_EEEEENS5_IJNS4_10UnderscoreESV_SV_EEEEENS4_13SM90_TMA_LOADENS4_14ComposedLayoutINS4_7SwizzleILi3ELi4ELi3EEENS4_18smem_ptr_flag_bitsILi16EEENSR_INS5_IJNSA_ILi8EEESF_EEENS5_IJSF_SB_EEEEEEEvNS4_8identityESY_S18_vS19_EENS_8epilogue10collective18CollectiveEpilogueINS1B_23Sm100TmaWarpSpecializedILi3ELi2ELi32ELb1ELb0EEEJSG_NS5_IJNSR_ISE_SB_EENSR_INSA_ILi32EEESB_EEEEESH_SI_SH_SI_NS1B_6fusion15FusionCallbacksIS1F_NS1K_17LinearCombinationISH_fSH_fLNS_15FloatRoundStyleE2EEESG_S1J_JEEENS4_5SM1004TMEM4LOAD26SM100_TMEM_LOAD_32dp32b32xESY_NSZ_INS10_ILi2ELi4ELi3EEES13_NSR_INS5_IJS14_S1H_EEENS5_IJS1H_SB_EEEEEEENS4_39AutoVectorizingCopyWithAssumedAlignmentILi128EEENS4_14SM90_TMA_STOREES1Y_S20_S20_EEEvvEEEEvNT_6ParamsE)
	.align		4
        /*000c*/ 	.word	index@(__assertfail)
	.align		4
        /*0010*/ 	.word	0x00000000
	.align		4
        /*0014*/ 	.word	0xfffffffe
	.align		4
        /*0018*/ 	.word	0x00000000
	.align		4
        /*001c*/ 	.word	0xfffffffd
	.align		4
        /*0020*/ 	.word	0x00000000
	.align		4
        /*0024*/ 	.word	0xfffffffc


//--------------------- .nv.constant4             --------------------------
	.section	.nv.constant4,"a",@progbits
	.align	8
	.align		8
.nv.constant4:
        /*0000*/ 	.dword	__assertfail
	.align		8
        /*0008*/ 	.dword	__unnamed_1
	.align		8
        /*0010*/ 	.dword	__unnamed_2
	.align		8
        /*0018*/ 	.dword	_ZN39_INTERNAL_7e6da6cd_4_k_cu_38a99e08_73294cuda3std3__45__cpo5beginE
	.align		8
        /*0020*/ 	.dword	_ZN39_INTERNAL_7e6da6cd_4_k_cu_38a99e08_73294cuda3std3__45__cpo3endE
	.align		8
        /*0028*/ 	.dword	_ZN39_INTERNAL_7e6da6cd_4_k_cu_38a99e08_73294cuda3std3__45__cpo6cbeginE
	.align		8
        /*0030*/ 	.dword	_ZN39_INTERNAL_7e6da6cd_4_k_cu_38a99e08_73294cuda3std3__45__cpo4cendE
	.align		8
        /*0038*/ 	.dword	_ZN39_INTERNAL_7e6da6cd_4_k_cu_38a99e08_73294cuda3std3__441_GLOBAL__N__7e6da6cd_4_k_cu_38a99e08_73296ignoreE
	.align		8
        /*0040*/ 	.dword	_ZN39_INTERNAL_7e6da6cd_4_k_cu_38a99e08_73294cuda3std3__419piecewise_constructE
	.align		8
        /*0048*/ 	.dword	_ZN39_INTERNAL_7e6da6cd_4_k_cu_38a99e08_73294cuda3std3__48in_placeE
	.align		8
        /*0050*/ 	.dword	_ZN39_INTERNAL_7e6da6cd_4_k_cu_38a99e08_73294cuda3std6ranges3__45__cpo4swapE
	.align		8
        /*0058*/ 	.dword	_ZN39_INTERNAL_7e6da6cd_4_k_cu_38a99e08_73294cuda3std6ranges3__45__cpo9iter_moveE
	.align		8
        /*0060*/ 	.dword	_ZN39_INTERNAL_7e6da6cd_4_k_cu_38a99e08_73294cute7productE
	.align		8
        /*0068*/ 	.dword	_ZN39_INTERNAL_7e6da6cd_4_k_cu_38a99e08_73294cute1_E
	.align		8
        /*0070*/ 	.dword	$str$25
	.align		8
        /*0078*/ 	.dword	$str$26
	.align		8
        /*0080*/ 	.dword	$str$27
	.align		8
        /*0088*/ 	.dword	$str$28


//--------------------- .text._ZN7cutlass13device_kernelINS_4gemm6kernel13GemmUniversalIN4cute5tupleIJiiiiEEENS1_10collective13CollectiveMmaINS1_35MainloopSm100TmaUmmaWarpSpecializedILi4ELi2ELi4ENS5_IJNS4_1CILi1EEESB_SB_EEEEENS5_IJNSA_ILi128EEENSA_ILi64EEESF_EEENS_10bfloat16_tENS5_IJlSB_lEEESH_SI_NS4_8TiledMMAINS4_8MMA_AtomIJNS4_20SM100_MMA_F16BF16_SSISH_SH_fLi128ELi64ELNS4_4UMMA5MajorE0ELSN_0ELNSM_7ScaleInE0ELSO_0EEEEEENS4_6LayoutISC_NS5_IJNSA_ILi0EEESS_SS_EEEEENS5_IJNS4_10UnderscoreESV_SV_EEEEENS4_13SM90_TMA_LOADENS4_14ComposedLayoutINS4_7SwizzleILi3ELi4ELi3EEENS4_18smem_ptr_flag_bitsILi16EEENSR_INS5_IJNSA_ILi8EEESF_EEENS5_IJSF_SB_EEEEEEEvNS4_8identityESY_S18_vS19_EENS_8epilogue10collective18CollectiveEpilogueINS1B_23Sm100TmaWarpSpecializedILi3ELi2ELi32ELb1ELb0EEEJSG_NS5_IJNSR_ISE_SB_EENSR_INSA_ILi32EEESB_EEEEESH_SI_SH_SI_NS1B_6fusion15FusionCallbacksIS1F_NS1K_17LinearCombinationISH_fSH_fLNS_15FloatRoundStyleE2EEESG_S1J_JEEENS4_5SM1004TMEM4LOAD26SM100_TMEM_LOAD_32dp32b32xESY_NSZ_INS10_ILi2ELi4ELi3EEES13_NSR_INS5_IJS14_S1H_EEENS5_IJS1H_SB_EEEEEEENS4_39AutoVectorizingCopyWithAssumedAlignmentILi128EEENS4_14SM90_TMA_STOREES1Y_S20_S20_EEEvvEEEEvNT_6ParamsE --------------------------
	.section	.text._ZN7cutlass13device_kernelINS_4gemm6kernel13GemmUniversalIN4cute5tupleIJiiiiEEENS1_10collective13CollectiveMmaINS1_35MainloopSm100TmaUmmaWarpSpecializedILi4ELi2ELi4ENS5_IJNS4_1CILi1EEESB_SB_EEEEENS5_IJNSA_ILi128EEENSA_ILi64EEESF_EEENS_10bfloat16_tENS5_IJlSB_lEEESH_SI_NS4_8TiledMMAINS4_8MMA_AtomIJNS4_20SM100_MMA_F16BF16_SSISH_SH_fLi128ELi64ELNS4_4UMMA5MajorE0ELSN_0ELNSM_7ScaleInE0ELSO_0EEEEEENS4_6LayoutISC_NS5_IJNSA_ILi0EEESS_SS_EEEEENS5_IJNS4_10UnderscoreESV_SV_EEEEENS4_13SM90_TMA_LOADENS4_14ComposedLayoutINS4_7SwizzleILi3ELi4ELi3EEENS4_18smem_ptr_flag_bitsILi16EEENSR_INS5_IJNSA_ILi8EEESF_EEENS5_IJSF_SB_EEEEEEEvNS4_8identityESY_S18_vS19_EENS_8epilogue10collective18CollectiveEpilogueINS1B_23Sm100TmaWarpSpecializedILi3ELi2ELi32ELb1ELb0EEEJSG_NS5_IJNSR_ISE_SB_EENSR_INSA_ILi32EEESB_EEEEESH_SI_SH_SI_NS1B_6fusion15FusionCallbacksIS1F_NS1K_17LinearCombinationISH_fSH_fLNS_15FloatRoundStyleE2EEESG_S1J_JEEENS4_5SM1004TMEM4LOAD26SM100_TMEM_LOAD_32dp32b32xESY_NSZ_INS10_ILi2ELi4ELi3EEES13_NSR_INS5_IJS14_S1H_EEENS5_IJS1H_SB_EEEEEEENS4_39AutoVectorizingCopyWithAssumedAlignmentILi128EEENS4_14SM90_TMA_STOREES1Y_S20_S20_EEEvvEEEEvNT_6ParamsE,"ax",@progbits
	.align	128
.text._ZN7cutlass13device_kernelINS_4gemm6kernel13GemmUniversalIN4cute5tupleIJiiiiEEENS1_10collective13CollectiveMmaINS1_35MainloopSm100TmaUmmaWarpSpecializedILi4ELi2ELi4ENS5_IJNS4_1CILi1EEESB_SB_EEEEENS5_IJNSA_ILi128EEENSA_ILi64EEESF_EEENS_10bfloat16_tENS5_IJlSB_lEEESH_SI_NS4_8TiledMMAINS4_8MMA_AtomIJNS4_20SM100_MMA_F16BF16_SSISH_SH_fLi128ELi64ELNS4_4UMMA5MajorE0ELSN_0ELNSM_7ScaleInE0ELSO_0EEEEEENS4_6LayoutISC_NS5_IJNSA_ILi0EEESS_SS_EEEEENS5_IJNS4_10UnderscoreESV_SV_EEEEENS4_13SM90_TMA_LOADENS4_14ComposedLayoutINS4_7SwizzleILi3ELi4ELi3EEENS4_18smem_ptr_flag_bitsILi16EEENSR_INS5_IJNSA_ILi8EEESF_EEENS5_IJSF_SB_EEEEEEEvNS4_8identityESY_S18_vS19_EENS_8epilogue10collective18CollectiveEpilogueINS1B_23Sm100TmaWarpSpecializedILi3ELi2ELi32ELb1ELb0EEEJSG_NS5_IJNSR_ISE_SB_EENSR_INSA_ILi32EEESB_EEEEESH_SI_SH_SI_NS1B_6fusion15FusionCallbacksIS1F_NS1K_17LinearCombinationISH_fSH_fLNS_15FloatRoundStyleE2EEESG_S1J_JEEENS4_5SM1004TMEM4LOAD26SM100_TMEM_LOAD_32dp32b32xESY_NSZ_INS10_ILi2ELi4ELi3EEES13_NSR_INS5_IJS14_S1H_EEENS5_IJS1H_SB_EEEEEEENS4_39AutoVectorizingCopyWithAssumedAlignmentILi128EEENS4_14SM90_TMA_STOREES1Y_S20_S20_EEEvvEEEEvNT_6ParamsE:
        .type           _ZN7cutlass13device_kernelINS_4gemm6kernel13GemmUniversalIN4cute5tupleIJiiiiEEENS1_10collective13CollectiveMmaINS1_35MainloopSm100TmaUmmaWarpSpecializedILi4ELi2ELi4ENS5_IJNS4_1CILi1EEESB_SB_EEEEENS5_IJNSA_ILi128EEENSA_ILi64EEESF_EEENS_10bfloat16_tENS5_IJlSB_lEEESH_SI_NS4_8TiledMMAINS4_8MMA_AtomIJNS4_20SM100_MMA_F16BF16_SSISH_SH_fLi128ELi64ELNS4_4UMMA5MajorE0ELSN_0ELNSM_7ScaleInE0ELSO_0EEEEEENS4_6LayoutISC_NS5_IJNSA_ILi0EEESS_SS_EEEEENS5_IJNS4_10UnderscoreESV_SV_EEEEENS4_13SM90_TMA_LOADENS4_14ComposedLayoutINS4_7SwizzleILi3ELi4ELi3EEENS4_18smem_ptr_flag_bitsILi16EEENSR_INS5_IJNSA_ILi8EEESF_EEENS5_IJSF_SB_EEEEEEEvNS4_8identityESY_S18_vS19_EENS_8epilogue10collective18CollectiveEpilogueINS1B_23Sm100TmaWarpSpecializedILi3ELi2ELi32ELb1ELb0EEEJSG_NS5_IJNSR_ISE_SB_EENSR_INSA_ILi32EEESB_EEEEESH_SI_SH_SI_NS1B_6fusion15FusionCallbacksIS1F_NS1K_17LinearCombinationISH_fSH_fLNS_15FloatRoundStyleE2EEESG_S1J_JEEENS4_5SM1004TMEM4LOAD26SM100_TMEM_LOAD_32dp32b32xESY_NSZ_INS10_ILi2ELi4ELi3EEES13_NSR_INS5_IJS14_S1H_EEENS5_IJS1H_SB_EEEEEEENS4_39AutoVectorizingCopyWithAssumedAlignmentILi128EEENS4_14SM90_TMA_STOREES1Y_S20_S20_EEEvvEEEEvNT_6ParamsE,@function
        .size           _ZN7cutlass13device_kernelINS_4gemm6kernel13GemmUniversalIN4cute5tupleIJiiiiEEENS1_10collective13CollectiveMmaINS1_35MainloopSm100TmaUmmaWarpSpecializedILi4ELi2ELi4ENS5_IJNS4_1CILi1EEESB_SB_EEEEENS5_IJNSA_ILi128EEENSA_ILi64EEESF_EEENS_10bfloat16_tENS5_IJlSB_lEEESH_SI_NS4_8TiledMMAINS4_8MMA_AtomIJNS4_20SM100_MMA_F16BF16_SSISH_SH_fLi128ELi64ELNS4_4UMMA5MajorE0ELSN_0ELNSM_7ScaleInE0ELSO_0EEEEEENS4_6LayoutISC_NS5_IJNSA_ILi0EEESS_SS_EEEEENS5_IJNS4_10UnderscoreESV_SV_EEEEENS4_13SM90_TMA_LOADENS4_14ComposedLayoutINS4_7SwizzleILi3ELi4ELi3EEENS4_18smem_ptr_flag_bitsILi16EEENSR_INS5_IJNSA_ILi8EEESF_EEENS5_IJSF_SB_EEEEEEEvNS4_8identityESY_S18_vS19_EENS_8epilogue10collective18CollectiveEpilogueINS1B_23Sm100TmaWarpSpecializedILi3ELi2ELi32ELb1ELb0EEEJSG_NS5_IJNSR_ISE_SB_EENSR_INSA_ILi32EEESB_EEEEESH_SI_SH_SI_NS1B_6fusion15FusionCallbacksIS1F_NS1K_17LinearCombinationISH_fSH_fLNS_15FloatRoundStyleE2EEESG_S1J_JEEENS4_5SM1004TMEM4LOAD26SM100_TMEM_LOAD_32dp32b32xESY_NSZ_INS10_ILi2ELi4ELi3EEES13_NSR_INS5_IJS14_S1H_EEENS5_IJS1H_SB_EEEEEEENS4_39AutoVectorizingCopyWithAssumedAlignmentILi128EEENS4_14SM90_TMA_STOREES1Y_S20_S20_EEEvvEEEEvNT_6ParamsE,(.L_x_154 - _ZN7cutlass13device_kernelINS_4gemm6kernel13GemmUniversalIN4cute5tupleIJiiiiEEENS1_10collective13CollectiveMmaINS1_35MainloopSm100TmaUmmaWarpSpecializedILi4ELi2ELi4ENS5_IJNS4_1CILi1EEESB_SB_EEEEENS5_IJNSA_ILi128EEENSA_ILi64EEESF_EEENS_10bfloat16_tENS5_IJlSB_lEEESH_SI_NS4_8TiledMMAINS4_8MMA_AtomIJNS4_20SM100_MMA_F16BF16_SSISH_SH_fLi128ELi64ELNS4_4UMMA5MajorE0ELSN_0ELNSM_7ScaleInE0ELSO_0EEEEEENS4_6LayoutISC_NS5_IJNSA_ILi0EEESS_SS_EEEEENS5_IJNS4_10UnderscoreESV_SV_EEEEENS4_13SM90_TMA_LOADENS4_14ComposedLayoutINS4_7SwizzleILi3ELi4ELi3EEENS4_18smem_ptr_flag_bitsILi16EEENSR_INS5_IJNSA_ILi8EEESF_EEENS5_IJSF_SB_EEEEEEEvNS4_8identityESY_S18_vS19_EENS_8epilogue10collective18CollectiveEpilogueINS1B_23Sm100TmaWarpSpecializedILi3ELi2ELi32ELb1ELb0EEEJSG_NS5_IJNSR_ISE_SB_EENSR_INSA_ILi32EEESB_EEEEESH_SI_SH_SI_NS1B_6fusion15FusionCallbacksIS1F_NS1K_17LinearCombinationISH_fSH_fLNS_15FloatRoundStyleE2EEESG_S1J_JEEENS4_5SM1004TMEM4LOAD26SM100_TMEM_LOAD_32dp32b32xESY_NSZ_INS10_ILi2ELi4ELi3EEES13_NSR_INS5_IJS14_S1H_EEENS5_IJS1H_SB_EEEEEEENS4_39AutoVectorizingCopyWithAssumedAlignmentILi128EEENS4_14SM90_TMA_STOREES1Y_S20_S20_EEEvvEEEEvNT_6ParamsE)
        .other          _ZN7cutlass13device_kernelINS_4gemm6kernel13GemmUniversalIN4cute5tupleIJiiiiEEENS1_10collective13CollectiveMmaINS1_35MainloopSm100TmaUmmaWarpSpecializedILi4ELi2ELi4ENS5_IJNS4_1CILi1EEESB_SB_EEEEENS5_IJNSA_ILi128EEENSA_ILi64EEESF_EEENS_10bfloat16_tENS5_IJlSB_lEEESH_SI_NS4_8TiledMMAINS4_8MMA_AtomIJNS4_20SM100_MMA_F16BF16_SSISH_SH_fLi128ELi64ELNS4_4UMMA5MajorE0ELSN_0ELNSM_7ScaleInE0ELSO_0EEEEEENS4_6LayoutISC_NS5_IJNSA_ILi0EEESS_SS_EEEEENS5_IJNS4_10UnderscoreESV_SV_EEEEENS4_13SM90_TMA_LOADENS4_14ComposedLayoutINS4_7SwizzleILi3ELi4ELi3EEENS4_18smem_ptr_flag_bitsILi16EEENSR_INS5_IJNSA_ILi8EEESF_EEENS5_IJSF_SB_EEEEEEEvNS4_8identityESY_S18_vS19_EENS_8epilogue10collective18CollectiveEpilogueINS1B_23Sm100TmaWarpSpecializedILi3ELi2ELi32ELb1ELb0EEEJSG_NS5_IJNSR_ISE_SB_EENSR_INSA_ILi32EEESB_EEEEESH_SI_SH_SI_NS1B_6fusion15FusionCallbacksIS1F_NS1K_17LinearCombinationISH_fSH_fLNS_15FloatRoundStyleE2EEESG_S1J_JEEENS4_5SM1004TMEM4LOAD26SM100_TMEM_LOAD_32dp32b32xESY_NSZ_INS10_ILi2ELi4ELi3EEES13_NSR_INS5_IJS14_S1H_EEENS5_IJS1H_SB_EEEEEEENS4_39AutoVectorizingCopyWithAssumedAlignmentILi128EEENS4_14SM90_TMA_STOREES1Y_S20_S20_EEEvvEEEEvNT_6ParamsE,@"STO_CUDA_ENTRY STV_DEFAULT"
_ZN7cutlass13device_kernelINS_4gemm6kernel13GemmUniversalIN4cute5tupleIJiiiiEEENS1_10collective13CollectiveMmaINS1_35MainloopSm100TmaUmmaWarpSpecializedILi4ELi2ELi4ENS5_IJNS4_1CILi1EEESB_SB_EEEEENS5_IJNSA_ILi128EEENSA_ILi64EEESF_EEENS_10bfloat16_tENS5_IJlSB_lEEESH_SI_NS4_8TiledMMAINS4_8MMA_AtomIJNS4_20SM100_MMA_F16BF16_SSISH_SH_fLi128ELi64ELNS4_4UMMA5MajorE0ELSN_0ELNSM_7ScaleInE0ELSO_0EEEEEENS4_6LayoutISC_NS5_IJNSA_ILi0EEESS_SS_EEEEENS5_IJNS4_10UnderscoreESV_SV_EEEEENS4_13SM90_TMA_LOADENS4_14ComposedLayoutINS4_7SwizzleILi3ELi4ELi3EEENS4_18smem_ptr_flag_bitsILi16EEENSR_INS5_IJNSA_ILi8EEESF_EEENS5_IJSF_SB_EEEEEEEvNS4_8identityESY_S18_vS19_EENS_8epilogue10collective18CollectiveEpilogueINS1B_23Sm100TmaWarpSpecializedILi3ELi2ELi32ELb1ELb0EEEJSG_NS5_IJNSR_ISE_SB_EENSR_INSA_ILi32EEESB_EEEEESH_SI_SH_SI_NS1B_6fusion15FusionCallbacksIS1F_NS1K_17LinearCombinationISH_fSH_fLNS_15FloatRoundStyleE2EEESG_S1J_JEEENS4_5SM1004TMEM4LOAD26SM100_TMEM_LOAD_32dp32b32xESY_NSZ_INS10_ILi2ELi4ELi3EEES13_NSR_INS5_IJS14_S1H_EEENS5_IJS1H_SB_EEEEEEENS4_39AutoVectorizingCopyWithAssumedAlignmentILi128EEENS4_14SM90_TMA_STOREES1Y_S20_S20_EEEvvEEEEvNT_6ParamsE:
[----:B------:R-:W1:Y:S01]  /*0000*/  LDC R1, c[0x0][0x37c] ;  /* 0x0000df00ff017b82 */ /* 0x000e620000000800 */
[----:B------:R-:W2:Y:S01]  /*0010*/  S2R R93, SR_TID.X ;  /* 0x00000000005d7919 */ /* 0x000ea20000002100 */
[----:B------:R-:W3:Y:S01]  /*0020*/  LDCU.64 UR4, c[0x0][0x890] ;  /* 0x00011200ff0477ac */ /* 0x000ee20008000a00 */
[----:B------:R-:W-:Y:S02]  /*0030*/  PRMT R88, RZ, 0x7610, R88 ;  /* 0x00007610ff587816 */ /* 0x000fe40000000058 */
[----:B------:R-:W-:Y:S01]  /*0040*/  ELECT P5, URZ, PT ;  /* 0x0000000000ff782f */ /* 0x000fe200038a0000 */
[----:B------:R-:W4:Y:S01]  /*0050*/  LDCU.64 UR46, c[0x0][0x358] ;  /* 0x00006b00ff2e77ac */ /* 0x000f220008000a00 */
[----:B---3--:R-:W-:-:S04]  /*0060*/  UISETP.NE.U32.AND UP0, UPT, UR4, URZ, UPT ;  /* 0x000000ff0400728c */ /* 0x008fc8000bf05070 */
[----:B------:R-:W-:Y:S01]  /*0070*/  UISETP.NE.AND.EX UP0, UPT, UR5, URZ, UPT, UP0 ;  /* 0x000000ff0500728c */ /* 0x000fe2000bf05300 */
[----:B--2---:R-:W-:-:S05]  /*0080*/  SHF.R.U32.HI R92, RZ, 0x5, R93 ;  /* 0x00000005ff5c7819 */ /* 0x004fca000001165d */
[----:B------:R-:W2:Y:S02]  /*0090*/  SHFL.IDX PT, R0, R92, RZ, 0x1f ;  /* 0x00001fff5c007589 */ /* 0x000ea400000e0000 */
[----:B--2---:R-:W-:Y:S01]  /*00a0*/  R2UR UR8, R0 ;  /* 0x00000000000872ca */ /* 0x004fe200000e0000 */
[----:B-1--4-:R-:W-:-:S14]  /*00b0*/  BRA.U UP0, `(.L_x_0) ;  /* 0x00000001002c7547 */ /* 0x012fdc000b800000 */
[----:B------:R-:W1:Y:S02]  /*00c0*/  LDCU.64 UR6, c[0x0][0x888] ;  /* 0x00011100ff0677ac */ /* 0x000e640008000a00 */
[----:B-1----:R-:W-:-:S04]  /*00d0*/  UISETP.NE.U32.AND UP0, UPT, UR6, URZ, UPT ;  /* 0x000000ff0600728c */ /* 0x002fc8000bf05070 */
[----:B------:R-:W-:-:S09]  /*00e0*/  UISETP.NE.AND.EX UP0, UPT, UR7, URZ, UPT, UP0 ;  /* 0x000000ff0700728c */ /* 0x000fd2000bf05300 */
[----:B------:R-:W-:Y:S05]  /*00f0*/  BRA.U !UP0, `(.L_x_1) ;  /* 0x0000000108107547 */ /* 0x000fea000b800000 */
[----:B------:R-:W1:Y:S02]  /*0100*/  LDC.64 R2, c[0x0][0x888] ;  /* 0x00022200ff027b82 */ /* 0x000e640000000a00 */
[----:B-1----:R1:W5:Y:S01]  /*0110*/  LDG.E R49, desc[UR46][R2.64] ;  /* 0x0000002e02317981 */ /* 0x002362000c1e1900 */
[----:B------:R-:W-:Y:S01]  /*0120*/  HFMA2 R88, -RZ, RZ, 0, 5.9604644775390625e-08 ;  /* 0x00000001ff587431 */ /* 0x000fe200000001ff */
[----:B------:R-:W-:Y:S05]  /*0130*/  BRA `(.L_x_0) ;  /* 0x00000000000c7947 */ /* 0x000fea0003800000 */
.L_x_1:
[----:B------:R-:W1:Y:S01]  /*0140*/  LDCU UR6, c[0x0][0x880] ;  /* 0x00011000ff0677ac */ /* 0x000e620008000800 */
[----:B------:R-:W-:Y:S01]  /*0150*/  HFMA2 R88, -RZ, RZ, 0, 5.9604644775390625e-08 ;  /* 0x00000001ff587431 */ /* 0x000fe200000001ff */
[----:B-1----:R-:W-:-:S07]  /*0160*/  MOV R49, UR6 ;  /* 0x0000000600317c02 */ /* 0x002fce0008000f00 */
.L_x_0:
[----:B------:R-:W2:Y:S02]  /*0170*/  LDCU.64 UR6, c[0x0][0x8b0] ;  /* 0x00011600ff0677ac */ /* 0x000ea40008000a00 */
[----:B--2---:R-:W-:-:S04]  /*0180*/  UISETP.NE.U32.AND UP0, UPT, UR6, URZ, UPT ;  /* 0x000000ff0600728c */ /* 0x004fc8000bf05070 */
[----:B------:R-:W-:-:S09]  /*0190*/  UISETP.NE.AND.EX UP0, UPT, UR7, URZ, UPT, UP0 ;  /* 0x000000ff0700728c */ /* 0x000fd2000bf05300 */
[----:B------:R-:W-:Y:S05]  /*01a0*/  BRA.U UP0, `(.L_x_2) ;  /* 0x0000000100247547 */ /* 0x000fea000b800000 */
[----:B------:R-:W2:Y:S02]  /*01b0*/  LDCU.64 UR6, c[0x0][0x8a8] ;  /* 0x00011500ff0677ac */ /* 0x000ea40008000a00 */
[----:B--2---:R-:W-:-:S04]  /*01c0*/  UISETP.NE.U32.AND UP0, UPT, UR6, URZ, UPT ;  /* 0x000000ff0600728c */ /* 0x004fc8000bf05070 */
[----:B------:R-:W-:-:S09]  /*01d0*/  UISETP.NE.AND.EX UP0, UPT, UR7, URZ, UPT, UP0 ;  /* 0x000000ff0700728c */ /* 0x000fd2000bf05300 */
[----:B------:R-:W-:Y:S05]  /*01e0*/  BRA.U !UP0, `(.L_x_3) ;  /* 0x00000001080c7547 */ /* 0x000fea000b800000 */
[----:B-1----:R-:W1:Y:S02]  /*01f0*/  LDC.64 R2, c[0x0][0x8a8] ;  /* 0x00022a00ff027b82 */ /* 0x002e640000000a00 */
[----:B-1----:R2:W5:Y:S01]  /*0200*/  LDG.E R47, desc[UR46][R2.64] ;  /* 0x0000002e022f7981 */ /* 0x002562000c1e1900 */
[----:B------:R-:W-:Y:S05]  /*0210*/  BRA `(.L_x_2) ;  /* 0x0000000000087947 */ /* 0x000fea0003800000 */
.L_x_3:
[----:B------:R-:W2:Y:S02]  /*0220*/  LDCU UR6, c[0x0][0x8a0] ;  /* 0x00011400ff0677ac */ /* 0x000ea40008000800 */
[----:B--2---:R-:W-:Y:S02]  /*0230*/  MOV R47, UR6 ;  /* 0x00000006002f7c02 */ /* 0x004fe40008000f00 */
.L_x_2:
[----:B------:R-:W-:Y:S01]  /*0240*/  IMAD.U32 R0, RZ, RZ, UR8 ;  /* 0x00000008ff007e24 */ /* 0x000fe2000f8e00ff */
[----:B------:R-:W-:Y:S04]  /*0250*/  BSSY.RECONVERGENT B0, `(.L_x_4) ;  /* 0x000000c000007945 */ /* 0x000fe80003800200 */
[C---:B------:R-:W-:Y:S02]  /*0260*/  ISETP.NE.OR P1, PT, R0.reuse, 0x1, !P5 ;  /* 0x000000010000780c */ /* 0x040fe40006f25670 */
[----:B------:R-:W-:-:S11]  /*0270*/  ISETP.NE.OR P0, PT, R0, 0x3, !P5 ;  /* 0x000000030000780c */ /* 0x000fd60006f05670 */
[----:B------:R-:W-:Y:S05]  /*0280*/  @P1 BRA `(.L_x_5) ;  /* 0x0000000000201947 */ /* 0x000fea0003800000 */
[----:B------:R-:W3:Y:S02]  /*0290*/  LDCU.64 UR6, c[0x0][0x348] ;  /* 0x00006900ff0677ac */ /* 0x000ee40008000a00 */
[----:B---3--:R-:W-:Y:S02]  /*02a0*/  UIADD3 UR10, UP1, UPT, UR6, 0x80, URZ ;  /* 0x00000080060a7890 */ /* 0x008fe4000ff3e0ff */
[----:B------:R-:W-:Y:S02]  /*02b0*/  UIADD3 UR6, UP0, UPT, UR6, 0x180, URZ ;  /* 0x0000018006067890 */ /* 0x000fe4000ff1e0ff */
[----:B------:R-:W-:Y:S02]  /*02c0*/  UIADD3.X UR11, UPT, UPT, URZ, UR7, URZ, UP1, !UPT ;  /* 0x00000007ff0b7290 */ /* 0x000fe40008ffe4ff */
[----:B------:R-:W-:-:S07]  /*02d0*/  UIADD3.X UR7, UPT, UPT, URZ, UR7, URZ, UP0, !UPT ;  /* 0x00000007ff077290 */ /* 0x000fce00087fe4ff */
[----:B------:R3:W-:Y:S02]  /*02e0*/  UTMACCTL.PF [UR10] ;  /* 0x000000000a0079b9 */ /* 0x0007e40008040000 */
[----:B------:R3:W-:Y:S02]  /*02f0*/  UTMACCTL.PF [UR6] ;  /* 0x00000000060079b9 */ /* 0x0007e40008040000 */
[----:B---3--:R-:W-:Y:S01]  /*0300*/  NOP ;  /* 0x0000000000007918 */ /* 0x008fe20000000000 */
.L_x_5:
[----:B------:R-:W-:Y:S05]  /*0310*/  BSYNC.RECONVERGENT B0 ;  /* 0x0000000000007941 */ /* 0x000fea0003800200 */
.L_x_4:
[----:B------:R-:W-:Y:S04]  /*0320*/  BSSY.RECONVERGENT B0, `(.L_x_6) ;  /* 0x000000a000007945 */ /* 0x000fe80003800200 */
        /* <DEDUP_REMOVED lines=9> */
.L_x_7:
[----:B------:R-:W-:Y:S05]  /*03c0*/  BSYNC.RECONVERGENT B0 ;  /* 0x0000000000007941 */ /* 0x000fea0003800200 */
.L_x_6:
[----:B------:R-:W3:Y:S01]  /*03d0*/  LDCU.64 UR6, c[0x0][0x888] ;  /* 0x00011100ff0677ac */ /* 0x000ee20008000a00 */
[----:B------:R-:W-:Y:S02]  /*03e0*/  UISETP.EQ.U32.AND UP1, UPT, UR4, URZ, UPT ;  /* 0x000000ff0400728c */ /* 0x000fe4000bf22070 */
[----:B------:R-:W-:Y:S02]  /*03f0*/  UPLOP3.LUT UP2, UPT, UPT, UPT, UPT, 0x80, 0x8 ;  /* 0x000000000008789c */ /* 0x000fe40003f4f070 */
[----:B---3--:R-:W-:-:S04]  /*0400*/  UISETP.NE.U32.AND UP0, UPT, UR6, URZ, UPT ;  /* 0x000000ff0600728c */ /* 0x008fc8000bf05070 */
[----:B------:R-:W-:-:S04]  /*0410*/  UISETP.NE.AND.EX UP0, UPT, UR7, URZ, UPT, UP0 ;  /* 0x000000ff0700728c */ /* 0x000fc8000bf05300 */
[----:B------:R-:W-:-:S04]  /*0420*/  UISETP.EQ.OR.EX UP3, UPT, UR5, URZ, !UP0, UP1 ;  /* 0x000000ff0500728c */ /* 0x000fc8000c762710 */
[----:B------:R-:W-:-:S05]  /*0430*/  UP2UR UR53, UPR, URZ, 0x8 ;  /* 0x00000008ff357883 */ /* 0x000fca0008000000 */
[----:B------:R-:W-:Y:S07]  /*0440*/  BRA.U !UP3, `(.L_x_8) ;  /* 0x000000010b207547 */ /* 0x000fee000b800000 */
[----:B------:R-:W-:Y:S01]  /*0450*/  UISETP.NE.U32.AND UP2, UPT, UR4, URZ, UPT ;  /* 0x000000ff0400728c */ /* 0x000fe2000bf45070 */
[----:B-----5:R-:W-:Y:S01]  /*0460*/  FSETP.NEU.AND P0, PT, R49, RZ, PT ;  /* 0x000000ff3100720b */ /* 0x020fe20003f0d000 */
[----:B------:R-:W-:Y:S02]  /*0470*/  USEL UR4, URZ, 0xffffffff, UP0 ;  /* 0xffffffffff047887 */ /* 0x000fe40008000000 */
[----:B------:R-:W-:-:S10]  /*0480*/  UISETP.NE.AND.EX UP2, UPT, UR5, URZ, UPT, UP2 ;  /* 0x000000ff0500728c */ /* 0x000fd4000bf45320 */
[----:B------:R-:W-:Y:S01]  /*0490*/  VOTEU.ANY UP1, P0 ;  /* 0x0000000000ff7886 */ /* 0x000fe20000020100 */
[----:B------:R-:W-:-:S04]  /*04a0*/  @!UP2 USEL UR4, URZ, 0xffffffff, UP1 ;  /* 0xffffffffff04a887 */ /* 0x000fc80008800000 */
[----:B------:R-:W-:-:S04]  /*04b0*/  ULOP3.LUT UR4, UR4, 0x1, URZ, 0xc0, !UPT ;  /* 0x0000000104047892 */ /* 0x000fc8000f8ec0ff */
[----:B------:R-:W-:-:S11]  /*04c0*/  UISETP.NE.U32.AND UP2, UPT, UR4, 0x1, UPT ;  /* 0x000000010400788c */ /* 0x000fd6000bf45070 */
.L_x_8:
[----:B-12---:R-:W1:Y:S01]  /*04d0*/  SHFL.IDX PT, R2, R92, RZ, 0x1f ;  /* 0x00001fff5c027589 */ /* 0x006e6200000e0000 */
[----:B------:R-:W-:-:S04]  /*04e0*/  UISETP.NE.AND UP1, UPT, UR8, 0x2, UPT ;  /* 0x000000020800788c */ /* 0x000fc8000bf25270 */
[----:B------:R-:W-:Y:S01]  /*04f0*/  USEL UR6, URZ, 0x1, UP1 ;  /* 0x00000001ff067887 */ /* 0x000fe20008800000 */
[----:B-1----:R-:W-:-:S13]  /*0500*/  ISETP.NE.AND P0, PT, R2, RZ, PT ;  /* 0x000000ff0200720c */ /* 0x002fda0003f05270 */
[----:B------:R-:W-:Y:S05]  /*0510*/  @P0 BRA `(.L_x_9) ;  /* 0x0000000000480947 */ /* 0x000fea0003800000 */
[----:B------:R-:W1:Y:S01]  /*0520*/  S2UR UR5, SR_CgaCtaId ;  /* 0x00000000000579c3 */ /* 0x000e620000008800 */
[----:B------:R-:W-:Y:S01]  /*0530*/  UMOV UR7, 0x400 ;  /* 0x0000040000077882 */ /* 0x000fe20000000000 */
[----:B------:R-:W-:Y:S01]  /*0540*/  UMOV UR4, 0x1 ;  /* 0x0000000100047882 */ /* 0x000fe20000000000 */
[----:B------:R-:W-:Y:S01]  /*0550*/  ELECT P0, URZ, PT ;  /* 0x0000000000ff782f */ /* 0x000fe20003800000 */
[----:B------:R-:W-:-:S04]  /*0560*/  UIADD3 UR10, UPT, UPT, -UR4, 0x100000, URZ ;  /* 0x00100000040a7890 */ /* 0x000fc8000fffe1ff */
[----:B------:R-:W-:Y:S02]  /*0570*/  USHF.L.U32 UR11, UR10, 0xb, URZ ;  /* 0x0000000b0a0b7899 */ /* 0x000fe400080006ff */
[----:B------:R-:W-:Y:S02]  /*0580*/  USHF.L.U32 UR10, UR10, 0x1, URZ ;  /* 0x000000010a0a7899 */ /* 0x000fe400080006ff */
[----:B-1----:R-:W-:Y:S01]  /*0590*/  ULEA UR5, UR5, UR7, 0x18 ;  /* 0x0000000705057291 */ /* 0x002fe2000f8ec0ff */
[----:B------:R-:W1:Y:S11]  /*05a0*/  FENCE.VIEW.ASYNC.S ;  /* 0x00000000000073c6 */ /* 0x000e760000000000 */
[----:B-1----:R1:W2:Y:S01]  /*05b0*/  SYNCS.EXCH.64 URZ, [UR5], UR10 ;  /* 0x0000000a05ff75b2 */ /* 0x0022a20008000100 */
[----:B------:R1:W3:Y:S01]  /*05c0*/  SYNCS.EXCH.64 URZ, [UR5+0x20], UR10 ;  /* 0x0000200a05ff75b2 */ /* 0x0002e20008000100 */
[----:B------:R1:W4:Y:S01]  /*05d0*/  SYNCS.EXCH.64 URZ, [UR5+0x8], UR10 ;  /* 0x0000080a05ff75b2 */ /* 0x0003220008000100 */
[----:B------:R1:W1:Y:S01]  /*05e0*/  SYNCS.EXCH.64 URZ, [UR5+0x28], UR10 ;  /* 0x0000280a05ff75b2 */ /* 0x0002620008000100 */
[----:B------:R1:W1:Y:S01]  /*05f0*/  SYNCS.EXCH.64 URZ, [UR5+0x10], UR10 ;  /* 0x0000100a05ff75b2 */ /* 0x0002620008000100 */
[----:B------:R1:W1:Y:S01]  /*0600*/  SYNCS.EXCH.64 URZ, [UR5+0x30], UR10 ;  /* 0x0000300a05ff75b2 */ /* 0x0002620008000100 */
[----:B------:R1:W1:Y:S01]  /*0610*/  SYNCS.EXCH.64 URZ, [UR5+0x18], UR10 ;  /* 0x0000180a05ff75b2 */ /* 0x0002620008000100 */
[----:B------:R1:W1:Y:S01]  /*0620*/  SYNCS.EXCH.64 URZ, [UR5+0x38], UR10 ;  /* 0x0000380a05ff75b2 */ /* 0x0002620008000100 */
[----:B------:R-:W-:Y:S01]  /*0630*/  NOP ;  /* 0x0000000000007918 */ /* 0x000fe20000000000 */
.L_x_9:
[----:B------:R-:W2:Y:S01]  /*0640*/  SHFL.IDX PT, R2, R92, RZ, 0x1f ;  /* 0x00001fff5c027589 */ /* 0x000ea200000e0000 */
[----:B------:R-:W-:Y:S01]  /*0650*/  NOP ;  /* 0x0000000000007918 */ /* 0x000fe20000000000 */
[----:B--2---:R-:W-:-:S13]  /*0660*/  ISETP.NE.AND P0, PT, R2, 0x1, PT ;  /* 0x000000010200780c */ /* 0x004fda0003f05270 */
[----:B------:R-:W-:Y:S05]  /*0670*/  @P0 BRA `(.L_x_10) ;  /* 0x0000000000500947 */ /* 0x000fea0003800000 */
[----:B------:R-:W2:Y:S01]  /*0680*/  S2UR UR7, SR_CgaCtaId ;  /* 0x00000000000779c3 */ /* 0x000ea20000008800 */
[----:B------:R-:W-:Y:S01]  /*0690*/  UMOV UR9, 0x400 ;  /* 0x0000040000097882 */ /* 0x000fe20000000000 */
[----:B-1----:R-:W-:Y:S01]  /*06a0*/  UMOV UR5, 0x20 ;  /* 0x0000002000057882 */ /* 0x002fe20000000000 */
[----:B------:R-:W-:Y:S01]  /*06b0*/  UMOV UR4, 0x80 ;  /* 0x0000008000047882 */ /* 0x000fe20000000000 */
[----:B------:R-:W-:-:S04]  /*06c0*/  UIADD3 UR10, UPT, UPT, -UR5, 0x100000, URZ ;  /* 0x00100000050a7890 */ /* 0x000fc8000fffe1ff */
[----:B------:R-:W-:Y:S02]  /*06d0*/  USHF.L.U32 UR11, UR10, 0xb, URZ ;  /* 0x0000000b0a0b7899 */ /* 0x000fe400080006ff */
[----:B------:R-:W-:Y:S02]  /*06e0*/  USHF.L.U32 UR10, UR10, 0x1, URZ ;  /* 0x000000010a0a7899 */ /* 0x000fe400080006ff */
[----:B------:R-:W-:-:S04]  /*06f0*/  UIADD3 UR4, UPT, UPT, -UR4, 0x100000, URZ ;  /* 0x0010000004047890 */ /* 0x000fc8000fffe1ff */
[----:B------:R-:W-:Y:S02]  /*0700*/  USHF.L.U32 UR5, UR4, 0xb, URZ ;  /* 0x0000000b04057899 */ /* 0x000fe400080006ff */
[----:B------:R-:W-:Y:S01]  /*0710*/  USHF.L.U32 UR4, UR4, 0x1, URZ ;  /* 0x0000000104047899 */ /* 0x000fe200080006ff */
[----:B------:R-:W-:Y:S01]  /*0720*/  ELECT P0, URZ, PT ;  /* 0x0000000000ff782f */ /* 0x000fe20003800000 */
[----:B--2---:R-:W-:Y:S01]  /*0730*/  ULEA UR7, UR7, UR9, 0x18 ;  /* 0x0000000907077291 */ /* 0x004fe2000f8ec0ff */
[----:B------:R-:W1:Y:S11]  /*0740*/  FENCE.VIEW.ASYNC.S ;  /* 0x00000000000073c6 */ /* 0x000e760000000000 */
[----:B-1----:R2:W1:Y:S01]  /*0750*/  SYNCS.EXCH.64 URZ, [UR7+0x40], UR10 ;  /* 0x0000400a07ff75b2 */ /* 0x0024620008000100 */
[----:B------:R2:W1:Y:S01]  /*0760*/  SYNCS.EXCH.64 URZ, [UR7+0x58], UR4 ;  /* 0x0000580407ff75b2 */ /* 0x0004620008000100 */
[----:B------:R2:W1:Y:S01]  /*0770*/  SYNCS.EXCH.64 URZ, [UR7+0x48], UR10 ;  /* 0x0000480a07ff75b2 */ /* 0x0004620008000100 */
[----:B------:R2:W1:Y:S01]  /*0780*/  SYNCS.EXCH.64 URZ, [UR7+0x60], UR4 ;  /* 0x0000600407ff75b2 */ /* 0x0004620008000100 */
[----:B------:R2:W1:Y:S01]  /*0790*/  SYNCS.EXCH.64 URZ, [UR7+0x50], UR10 ;  /* 0x0000500a07ff75b2 */ /* 0x0004620008000100 */
[----:B------:R2:W1:Y:S02]  /*07a0*/  SYNCS.EXCH.64 URZ, [UR7+0x68], UR4 ;  /* 0x0000680407ff75b2 */ /* 0x0004640008000100 */
[----:B--2---:R-:W-:Y:S01]  /*07b0*/  NOP ;  /* 0x0000000000007918 */ /* 0x004fe20000000000 */
.L_x_10:
[----:B------:R-:W2:Y:S01]  /*07c0*/  SHFL.IDX PT, R2, R92, RZ, 0x1f ;  /* 0x00001fff5c027589 */ /* 0x000ea200000e0000 */
[----:B------:R-:W-:Y:S01]  /*07d0*/  NOP ;  /* 0x0000000000007918 */ /* 0x000fe20000000000 */
[----:B--2---:R-:W-:-:S13]  /*07e0*/  ISETP.NE.AND P0, PT, R2, 0x3, PT ;  /* 0x000000030200780c */ /* 0x004fda0003f05270 */
[----:B------:R-:W-:Y:S05]  /*07f0*/  @P0 BRA `(.L_x_11) ;  /* 0x0000000000300947 */ /* 0x000fea0003800000 */
[----:B-1----:R-:W1:Y:S01]  /*0800*/  S2UR UR5, SR_CgaCtaId ;  /* 0x00000000000579c3 */ /* 0x002e620000008800 */
        /* <DEDUP_REMOVED lines=8> */
[----:B-1----:R2:W1:Y:S01]  /*0890*/  SYNCS.EXCH.64 URZ, [UR5+0x70], UR10 ;  /* 0x0000700a05ff75b2 */ /* 0x0024620008000100 */
[----:B------:R2:W1:Y:S02]  /*08a0*/  SYNCS.EXCH.64 URZ, [UR5+0x78], UR10 ;  /* 0x0000780a05ff75b2 */ /* 0x0004640008000100 */
[----:B--2---:R-:W-:Y:S01]  /*08b0*/  NOP ;  /* 0x0000000000007918 */ /* 0x004fe20000000000 */
.L_x_11:
[----:B------:R-:W2:Y:S01]  /*08c0*/  SHFL.IDX PT, R2, R92, RZ, 0x1f ;  /* 0x00001fff5c027589 */ /* 0x000ea200000e0000 */
[----:B------:R-:W-:Y:S01]  /*08d0*/  NOP ;  /* 0x0000000000007918 */ /* 0x000fe20000000000 */
[----:B--2---:R-:W-:-:S13]  /*08e0*/  ISETP.NE.AND P0, PT, R2, 0x4, PT ;  /* 0x000000040200780c */ /* 0x004fda0003f05270 */
[----:B------:R-:W-:Y:S05]  /*08f0*/  @P0 BRA `(.L_x_12) ;  /* 0x00000000004c0947 */ /* 0x000fea0003800000 */
[----:B-1----:R-:W1:Y:S01]  /*0900*/  S2UR UR5, SR_CgaCtaId ;  /* 0x00000000000579c3 */ /* 0x002e620000008800 */
[----:B------:R-:W-:Y:S01]  /*0910*/  UMOV UR9, 0x100 ;  /* 0x0000010000097882 */ /* 0x000fe20000000000 */
[----:B------:R-:W-:Y:S01]  /*0920*/  UMOV UR7, 0x400 ;  /* 0x0000040000077882 */ /* 0x000fe20000000000 */
[----:B------:R-:W-:Y:S01]  /*0930*/  USEL UR9, UR9, 0xe0, UP2 ;  /* 0x000000e009097887 */ /* 0x000fe20009000000 */
[----:B------:R-:W-:Y:S01]  /*0940*/  UMOV UR4, 0x1 ;  /* 0x0000000100047882 */ /* 0x000fe20000000000 */
[----:B------:R-:W-:Y:S01]  /*0950*/  ELECT P0, URZ, PT ;  /* 0x0000000000ff782f */ /* 0x000fe20003800000 */
[----:B------:R-:W-:-:S04]  /*0960*/  UIADD3 UR10, UPT, UPT, -UR4, 0x100000, URZ ;  /* 0x00100000040a7890 */ /* 0x000fc8000fffe1ff */
[----:B------:R-:W-:Y:S02]  /*0970*/  USHF.L.U32 UR11, UR10, 0xb, URZ ;  /* 0x0000000b0a0b7899 */ /* 0x000fe400080006ff */
[----:B------:R-:W-:Y:S02]  /*0980*/  USHF.L.U32 UR10, UR10, 0x1, URZ ;  /* 0x000000010a0a7899 */ /* 0x000fe400080006ff */
[----:B------:R-:W-:-:S04]  /*0990*/  UIADD3 UR12, UPT, UPT, -UR9, 0x100000, URZ ;  /* 0x00100000090c7890 */ /* 0x000fc8000fffe1ff */
[----:B------:R-:W-:Y:S02]  /*09a0*/  USHF.L.U32 UR13, UR12, 0xb, URZ ;  /* 0x0000000b0c0d7899 */ /* 0x000fe400080006ff */
[----:B------:R-:W-:Y:S02]  /*09b0*/  USHF.L.U32 UR12, UR12, 0x1, URZ ;  /* 0x000000010c0c7899 */ /* 0x000fe400080006ff */
[----:B-1----:R-:W-:Y:S01]  /*09c0*/  ULEA UR5, UR5, UR7, 0x18 ;  /* 0x0000000705057291 */ /* 0x002fe2000f8ec0ff */
[----:B------:R-:W1:Y:S11]  /*09d0*/  FENCE.VIEW.ASYNC.S ;  /* 0x00000000000073c6 */ /* 0x000e760000000000 */
[----:B-1----:R2:W1:Y:S01]  /*09e0*/  SYNCS.EXCH.64 URZ, [UR5+0x80], UR10 ;  /* 0x0000800a05ff75b2 */ /* 0x0024620008000100 */
[----:B------:R2:W1:Y:S01]  /*09f0*/  SYNCS.EXCH.64 URZ, [UR5+0x90], UR12 ;  /* 0x0000900c05ff75b2 */ /* 0x0004620008000100 */
[----:B------:R2:W1:Y:S01]  /*0a00*/  SYNCS.EXCH.64 URZ, [UR5+0x88], UR10 ;  /* 0x0000880a05ff75b2 */ /* 0x0004620008000100 */
[----:B------:R2:W1:Y:S02]  /*0a10*/  SYNCS.EXCH.64 URZ, [UR5+0x98], UR12 ;  /* 0x0000980c05ff75b2 */ /* 0x0004640008000100 */
[----:B--2---:R-:W-:Y:S01]  /*0a20*/  NOP ;  /* 0x0000000000007918 */ /* 0x004fe20000000000 */
.L_x_12:
        /* <DEDUP_REMOVED lines=22> */
[----:B------:R2:W1:Y:S01]  /*0b90*/  SYNCS.EXCH.64 URZ, [UR7+0xd0], UR4 ;  /* 0x0000d00407ff75b2 */ /* 0x0004620008000100 */
[----:B------:R2:W1:Y:S01]  /*0ba0*/  SYNCS.EXCH.64 URZ, [UR7+0xb8], UR10 ;  /* 0x0000b80a07ff75b2 */ /* 0x0004620008000100 */
[----:B------:R2:W1:Y:S02]  /*0bb0*/  SYNCS.EXCH.64 URZ, [UR7+0xd8], UR4 ;  /* 0x0000d80407ff75b2 */ /* 0x0004640008000100 */
[----:B--2---:R-:W-:Y:S01]  /*0bc0*/  NOP ;  /* 0x0000000000007918 */ /* 0x004fe20000000000 */
.L_x_13:
        /* <DEDUP_REMOVED lines=18> */
.L_x_14:
[----:B-1----:R-:W1:Y:S01]  /*0cf0*/  S2UR UR5, SR_CTAID.X ;  /* 0x00000000000579c3 */ /* 0x002e620000002500 */
[----:B------:R-:W-:-:S05]  /*0d00*/  CS2R.32 R87, SR_CgaSize ;  /* 0x0000000000577805 */ /* 0x000fca0000008a00 */
[----:B------:R-:W-:-:S05]  /*0d10*/  IMAD R87, R87, -0xa0, RZ ;  /* 0xffffff6057577824 */ /* 0x000fca00078e02ff */
[----:B------:R-:W-:-:S14]  /*0d20*/  R2UR UR9, R87 ;  /* 0x00000000570972ca */ /* 0x000fdc00000e0000 */
[----:B------:R-:W2:Y:S01]  /*0d30*/  LDCU UR9, c[0x0][UR9+0x2b0] ;  /* 0x00005600090977ac */ /* 0x000ea20008000800 */
[----:B------:R-:W-:Y:S01]  /*0d40*/  NOP ;  /* 0x0000000000007918 */ /* 0x000fe20000000000 */
[----:B------:R-:W-:-:S05]  /*0d50*/  CS2R.32 R87, SR_CgaSize ;  /* 0x0000000000577805 */ /* 0x000fca0000008a00 */
[----:B------:R-:W-:-:S05]  /*0d60*/  IMAD R87, R87, -0xa0, RZ ;  /* 0xffffff6057577824 */ /* 0x000fca00078e02ff */
[----:B------:R-:W-:-:S14]  /*0d70*/  R2UR UR7, R87 ;  /* 0x00000000570772ca */ /* 0x000fdc00000e0000 */
[----:B------:R-:W3:Y:S01]  /*0d80*/  LDCU UR7, c[0x0][UR7+0x2b4] ;  /* 0x00005680070777ac */ /* 0x000ee20008000800 */
[----:B------:R-:W4:Y:S08]  /*0d90*/  S2UR UR4, SR_CTAID.Y ;  /* 0x00000000000479c3 */ /* 0x000f300000002600 */
[----:B------:R-:W3:Y:S01]  /*0da0*/  LDC R10, c[0x0][0xb24] ;  /* 0x0002c900ff0a7b82 */ /* 0x000ee20000000800 */
[----:B-1----:R-:W-:-:S02]  /*0db0*/  I2FP.F32.U32 R87, UR5 ;  /* 0x0000000500577c45 */ /* 0x002fc40008201000 */
[----:B------:R-:W-:-:S05]  /*0dc0*/  CS2R.32 R3, SR_CgaSize ;  /* 0x0000000000037805 */ /* 0x000fca0000008a00 */
[----:B------:R-:W-:-:S06]  /*0dd0*/  IMAD R3, R3, -0xa0, RZ ;  /* 0xffffff6003037824 */ /* 0x000fcc00078e02ff */
[----:B------:R-:W1:Y:S01]  /*0de0*/  LDC R3, c[0x0][R3+0x2a0] ;  /* 0x0000a80003037b82 */ /* 0x000e620000000800 */
[----:B------:R-:W-:Y:S01]  /*0df0*/  MOV R15, UR5 ;  /* 0x00000005000f7c02 */ /* 0x000fe20008000f00 */
[----:B--2---:R-:W-:Y:S01]  /*0e00*/  FMUL R87, R87, UR9 ;  /* 0x0000000957577c20 */ /* 0x004fe20008400000 */
[----:B----4-:R-:W-:Y:S02]  /*0e10*/  I2FP.F32.U32 R86, UR4 ;  /* 0x0000000400567c45 */ /* 0x010fe40008201000 */
[----:B------:R-:W-:-:S05]  /*0e20*/  CS2R.32 R2, SR_CgaSize ;  /* 0x0000000000027805 */ /* 0x000fca0000008a00 */
[----:B------:R-:W-:-:S06]  /*0e30*/  IMAD R2, R2, -0xa0, RZ ;  /* 0xffffff6002027824 */ /* 0x000fcc00078e02ff */
[----:B------:R-:W2:Y:S01]  /*0e40*/  LDC R2, c[0x0][R2+0x2a4] ;  /* 0x0000a90002027b82 */ /* 0x000ea20000000800 */
[----:B------:R-:W-:Y:S01]  /*0e50*/  MOV R14, UR4 ;  /* 0x00000004000e7c02 */ /* 0x000fe20008000f00 */
[----:B------:R-:W4:Y:S01]  /*0e60*/  F2I.U32.TRUNC.NTZ R87, R87 ;  /* 0x0000005700577305 */ /* 0x000f22000020f000 */
[----:B---3--:R-:W-:-:S05]  /*0e70*/  FMUL R86, R86, UR7 ;  /* 0x0000000756567c20 */ /* 0x008fca0008400000 */
[----:B------:R-:W-:Y:S01]  /*0e80*/  BAR.SYNC.DEFER_BLOCKING 0x0 ;  /* 0x0000000000007b1d */ /* 0x000fe20000010000 */
[----:B------:R-:W-:-:S05]  /*0e90*/  ISETP.GE.AND P0, PT, R10, 0x1, PT ;  /* 0x000000010a00780c */ /* 0x000fca0003f06270 */
[----:B------:R-:W3:Y:S02]  /*0ea0*/  F2I.U32.TRUNC.NTZ R86, R86 ;  /* 0x0000005600567305 */ /* 0x000ee4000020f000 */
[----:B------:R-:W2:Y:S01]  /*0eb0*/  S2UR UR36, SR_CTAID.Z ;  /* 0x00000000002479c3 */ /* 0x000ea20000002700 */
[----:B----4-:R-:W-:-:S05]  /*0ec0*/  IADD3 R87, PT, PT, -R87, RZ, RZ ;  /* 0x000000ff57577210 */ /* 0x010fca0007ffe1ff */
[----:B-1----:R-:W-:Y:S01]  /*0ed0*/  IMAD R87, R3, R87, UR5 ;  /* 0x0000000503577e24 */ /* 0x002fe2000f8e0257 */
[----:B---3--:R-:W-:-:S05]  /*0ee0*/  IADD3 R86, PT, PT, -R86, RZ, RZ ;  /* 0x000000ff56567210 */ /* 0x008fca0007ffe1ff */
[----:B--2---:R-:W-:Y:S01]  /*0ef0*/  IMAD R86, R2, R86, UR4 ;  /* 0x0000000402567e24 */ /* 0x004fe2000f8e0256 */
[----:B------:R-:W-:Y:S06]  /*0f00*/  @!P0 BRA `(.L_x_15) ;  /* 0x0000000000b88947 */ /* 0x000fec0003800000 */
[----:B------:R-:W1:Y:S01]  /*0f10*/  LDC.64 R4, c[0x0][0xb18] ;  /* 0x0002c600ff047b82 */ /* 0x000e620000000a00 */
[----:B------:R-:W-:-:S07]  /*0f20*/  ISETP.NE.AND P0, PT, R10, 0x1, PT ;  /* 0x000000010a00780c */ /* 0x000fce0003f05270 */
[----:B------:R-:W2:Y:S08]  /*0f30*/  LDC R9, c[0x0][0xb0c] ;  /* 0x0002c300ff097b82 */ /* 0x000eb00000000800 */
[----:B------:R-:W3:Y:S08]  /*0f40*/  LDC R12, c[0x0][0x370] ;  /* 0x0000dc00ff0c7b82 */ /* 0x000ef00000000800 */
[----:B------:R-:W4:Y:S01]  /*0f50*/  LDC R11, c[0x0][0x374] ;  /* 0x0000dd00ff0b7b82 */ /* 0x000f220000000800 */
[----:B-1----:R-:W-:-:S07]  /*0f60*/  ISETP.NE.AND P1, PT, R4, 0x1, PT ;  /* 0x000000010400780c */ /* 0x002fce0003f25270 */
[----:B------:R-:W3:Y:S01]  /*0f70*/  LDC.64 R6, c[0x0][0xb10] ;  /* 0x0002c400ff067b82 */ /* 0x000ee20000000a00 */
[----:B--2---:R-:W-:-:S07]  /*0f80*/  ISETP.NE.AND P2, PT, R9, 0x1, PT ;  /* 0x000000010900780c */ /* 0x004fce0003f45270 */
[----:B------:R-:W1:Y:S08]  /*0f90*/  LDC R8, c[0x0][0xb20] ;  /* 0x0002c800ff087b82 */ /* 0x000e700000000800 */
[----:B------:R-:W2:Y:S01]  /*0fa0*/  LDC.64 R2, c[0x0][0xb28] ;  /* 0x0002ca00ff027b82 */ /* 0x000ea20000000a00 */
[----:B----4-:R-:W-:-:S04]  /*0fb0*/  IMAD.HI.U32 R13, R11, R5, RZ ;  /* 0x000000050b0d7227 */ /* 0x010fc800078e00ff */
[----:B------:R-:W-:-:S04]  /*0fc0*/  IMAD.HI.U32 R5, R14, R5, RZ ;  /* 0x000000050e057227 */ /* 0x000fc800078e00ff */
[----:B---3--:R-:W-:-:S05]  /*0fd0*/  IMAD.HI.U32 R16, R12, R6, RZ ;  /* 0x000000060c107227 */ /* 0x008fca00078e00ff */
[-C--:B------:R-:W-:Y:S01]  /*0fe0*/  @P2 SHF.R.U32.HI R12, RZ, R7.reuse, R16 ;  /* 0x00000007ff0c2219 */ /* 0x080fe20000011610 */
[----:B------:R-:W-:Y:S01]  /*0ff0*/  IMAD.HI.U32 R16, R15, R6, RZ ;  /* 0x000000060f107227 */ /* 0x000fe200078e00ff */
[-C--:B-1----:R-:W-:Y:S02]  /*1000*/  @P1 SHF.R.U32.HI R11, RZ, R8.reuse, R13 ;  /* 0x00000008ff0b1219 */ /* 0x082fe4000001160d */
[----:B------:R-:W-:Y:S02]  /*1010*/  SHF.R.U32.HI R5, RZ, R8, R5 ;  /* 0x00000008ff057219 */ /* 0x000fe40000011605 */
[----:B------:R-:W-:Y:S02]  /*1020*/  SHF.R.U32.HI R16, RZ, R7, R16 ;  /* 0x00000007ff107219 */ /* 0x000fe40000011610 */
[----:B------:R-:W-:Y:S01]  /*1030*/  SEL R5, R14, R5, !P1 ;  /* 0x000000050e057207 */ /* 0x000fe20004800000 */
[----:B--2---:R-:W-:Y:S01]  /*1040*/  IMAD.HI.U32 R13, R11, R2, RZ ;  /* 0x000000020b0d7227 */ /* 0x004fe200078e00ff */
[----:B------:R-:W-:-:S03]  /*1050*/  SEL R16, R15, R16, !P2 ;  /* 0x000000100f107207 */ /* 0x000fc60005000000 */
[----:B------:R-:W-:Y:S01]  /*1060*/  IMAD.HI.U32 R6, R12, R2, RZ ;  /* 0x000000020c067227 */ /* 0x000fe200078e00ff */
[----:B------:R-:W-:-:S04]  /*1070*/  @P0 SHF.R.U32.HI R11, RZ, R3, R13 ;  /* 0x00000003ff0b0219 */ /* 0x000fc8000001160d */
[----:B------:R-:W-:Y:S01]  /*1080*/  @P0 SHF.R.U32.HI R12, RZ, R3, R6 ;  /* 0x00000003ff0c0219 */ /* 0x000fe20000011606 */
[----:B------:R-:W-:-:S04]  /*1090*/  IMAD R11, R11, R10, RZ ;  /* 0x0000000a0b0b7224 */ /* 0x000fc800078e02ff */
[----:B------:R-:W-:Y:S01]  /*10a0*/  IMAD R6, R12, R10, RZ ;  /* 0x0000000a0c067224 */ /* 0x000fe200078e02ff */
[----:B------:R-:W-:-:S04]  /*10b0*/  ISETP.GE.AND P1, PT, R5, R11, PT ;  /* 0x0000000b0500720c */ /* 0x000fc80003f26270 */
[----:B------:R-:W-:Y:S01]  /*10c0*/  ISETP.GE.OR P1, PT, R16, R6, P1 ;  /* 0x000000061000720c */ /* 0x000fe20000f26670 */
[----:B------:R-:W-:-:S05]  /*10d0*/  IMAD.HI.U32 R6, R5, R2, RZ ;  /* 0x0000000205067227 */ /* 0x000fca00078e00ff */
[----:B------:R-:W-:-:S04]  /*10e0*/  SHF.R.U32.HI R6, RZ, R3, R6 ;  /* 0x00000003ff067219 */ /* 0x000fc80000011606 */
[----:B------:R-:W-:-:S03]  /*10f0*/  SEL R6, R5, R6, !P0 ;  /* 0x0000000605067207 */ /* 0x000fc60004000000 */
[----:B------:R-:W-:Y:S01]  /*1100*/  @!P1 IMAD.HI.U32 R7, R16, R2, RZ ;  /* 0x0000000210079227 */ /* 0x000fe200078e00ff */
[----:B------:R-:W-:-:S04]  /*1110*/  IADD3 R2, PT, PT, -R6, RZ, RZ ;  /* 0x000000ff06027210 */ /* 0x000fc80007ffe1ff */
[----:B------:R-:W-:Y:S01]  /*1120*/  @!P1 SHF.R.U32.HI R3, RZ, R3, R7 ;  /* 0x00000003ff039219 */ /* 0x000fe20000011607 */
[----:B------:R-:W-:Y:S01]  /*1130*/  IMAD R2, R10, R2, R5 ;  /* 0x000000020a027224 */ /* 0x000fe200078e0205 */
[----:B------:R-:W-:Y:S02]  /*1140*/  IADD3 R7, PT, PT, -R5, RZ, RZ ;  /* 0x000000ff05077210 */ /* 0x000fe40007ffe1ff */
[----:B------:R-:W-:-:S03]  /*1150*/  @!P1 SEL R3, R16, R3, !P0 ;  /* 0x0000000310039207 */ /* 0x000fc60004000000 */
[----:B------:R-:W-:Y:S02]  /*1160*/  IMAD R7, R4, R7, R14 ;  /* 0x0000000704077224 */ /* 0x000fe400078e020e */
[--C-:B------:R-:W-:Y:S02]  /*1170*/  @!P1 IMAD.IADD R6, R6, 0x1, -R3.reuse ;  /* 0x0000000106069824 */ /* 0x100fe400078e0a03 */
[----:B------:R-:W-:Y:S01]  /*1180*/  @!P1 IMAD R3, R2, R12, R3 ;  /* 0x0000000c02039224 */ /* 0x000fe200078e0203 */
[----:B------:R-:W-:Y:S01]  /*1190*/  IADD3 R2, PT, PT, -R16, RZ, RZ ;  /* 0x000000ff10027210 */ /* 0x000fe20007ffe1ff */
[----:B------:R-:W-:Y:S02]  /*11a0*/  @!P1 IMAD R5, R6, R10, R16 ;  /* 0x0000000a06059224 */ /* 0x000fe400078e0210 */
[----:B------:R-:W-:Y:S02]  /*11b0*/  @!P1 IMAD.MOV.U32 R16, RZ, RZ, R3 ;  /* 0x000000ffff109224 */ /* 0x000fe400078e0003 */
[----:B------:R-:W-:-:S02]  /*11c0*/  IMAD R2, R9, R2, R15 ;  /* 0x0000000209027224 */ /* 0x000fc400078e020f */
[----:B------:R-:W-:Y:S02]  /*11d0*/  IMAD R14, R5, R4, R7 ;  /* 0x00000004050e7224 */ /* 0x000fe400078e0207 */
[----:B------:R-:W-:Y:S02]  /*11e0*/  IMAD R15, R16, R9, R2 ;  /* 0x00000009100f7224 */ /* 0x000fe400078e0202 */
.L_x_15:
[----:B------:R-:W1:Y:S01]  /*11f0*/  LDCU UR4, c[0x0][0xb30] ;  /* 0x00016600ff0477ac */ /* 0x000e620008000800 */
[----:B------:R-:W2:Y:S08]  /*1200*/  S2UR UR37, SR_CgaCtaId ;  /* 0x00000000002579c3 */ /* 0x000eb00000008800 */
[----:B------:R-:W3:Y:S01]  /*1210*/  LDC R40, c[0x0][0xb24] ;  /* 0x0002c900ff287b82 */ /* 0x000ee20000000800 */
[----:B-1----:R-:W-:-:S09]  /*1220*/  UISETP.NE.AND UP1, UPT, UR4, 0x1, UPT ;  /* 0x000000010400788c */ /* 0x002fd2000bf25270 */
[----:B--2---:R-:W-:Y:S05]  /*1230*/  BRA.U UP1, `(.L_x_16) ;  /* 0x0000000101407547 */ /* 0x004fea000b800000 */
[----:B------:R-:W1:Y:S08]  /*1240*/  LDC.64 R4, c[0x0][0xb10] ;  /* 0x0002c400ff047b82 */ /* 0x000e700000000a00 */
[----:B------:R-:W2:Y:S08]  /*1250*/  LDC.64 R2, c[0x0][0xb18] ;  /* 0x0002c600ff027b82 */ /* 0x000eb00000000a00 */
[----:B------:R-:W4:Y:S08]  /*1260*/  LDC R6, c[0x0][0xb20] ;  /* 0x0002c800ff067b82 */ /* 0x000f300000000800 */
[----:B------:R-:W3:Y:S01]  /*1270*/  LDC R7, c[0x0][0xb0c] ;  /* 0x0002c300ff077b82 */ /* 0x000ee20000000800 */
[----:B-1----:R-:W-:-:S05]  /*1280*/  IMAD.HI.U32 R4, R15, R4, RZ ;  /* 0x000000040f047227 */ /* 0x002fca00078e00ff */
[----:B------:R-:W-:Y:S01]  /*1290*/  SHF.R.U32.HI R4, RZ, R5, R4 ;  /* 0x00000005ff047219 */ /* 0x000fe20000011604 */
[----:B--2---:R-:W-:Y:S01]  /*12a0*/  IMAD.HI.U32 R3, R14, R3, RZ ;  /* 0x000000030e037227 */ /* 0x004fe200078e00ff */
[----:B------:R-:W-:-:S04]  /*12b0*/  ISETP.NE.AND P0, PT, R2, 0x1, PT ;  /* 0x000000010200780c */ /* 0x000fc80003f05270 */
[----:B----4-:R-:W-:-:S04]  /*12c0*/  SHF.R.U32.HI R3, RZ, R6, R3 ;  /* 0x00000006ff037219 */ /* 0x010fc80000011603 */
[----:B------:R-:W-:Y:S02]  /*12d0*/  SEL R3, R14, R3, !P0 ;  /* 0x000000030e037207 */ /* 0x000fe40004000000 */
[----:B---3--:R-:W-:-:S04]  /*12e0*/  ISETP.NE.AND P1, PT, R7, 0x1, PT ;  /* 0x000000010700780c */ /* 0x008fc80003f25270 */
[----:B------:R-:W-:-:S05]  /*12f0*/  SEL R4, R15, R4, !P1 ;  /* 0x000000040f047207 */ /* 0x000fca0004800000 */
[----:B------:R-:W-:Y:S02]  /*1300*/  IMAD.IADD R5, R3, 0x1, -R4 ;  /* 0x0000000103057824 */ /* 0x000fe400078e0a04 */
[----:B------:R-:W-:Y:S02]  /*1310*/  IMAD.IADD R3, R4, 0x1, -R3 ;  /* 0x0000000104037824 */ /* 0x000fe400078e0a03 */
[----:B------:R-:W-:Y:S02]  /*1320*/  IMAD R15, R5, R7, R15 ;  /* 0x00000007050f7224 */ /* 0x000fe400078e020f */
[----:B------:R-:W-:-:S07]  /*1330*/  IMAD R14, R3, R2, R14 ;  /* 0x00000002030e7224 */ /* 0x000fce00078e020e */
.L_x_16:
[----:B------:R-:W-:Y:S01]  /*1340*/  BAR.SYNC.DEFER_BLOCKING 0x0 ;  /* 0x0000000000007b1d */ /* 0x000fe20000010000 */
[----:B------:R-:W-:Y:S01]  /*1350*/  UISETP.NE.AND UP1, UPT, UR8, 0x2, UPT ;  /* 0x000000020800788c */ /* 0x000fe2000bf25270 */
[----:B------:R-:W-:Y:S02]  /*1360*/  ISETP.NE.OR P5, PT, R0, 0x2, !P5 ;  /* 0x000000020000780c */ /* 0x000fe40006fa5670 */
[----:B------:R-:W-:-:S06]  /*1370*/  LOP3.LUT R2, R93, 0x1f, RZ, 0xc0, !PT ;  /* 0x0000001f5d027812 */ /* 0x000fcc00078ec0ff */
[----:B------:R-:W-:Y:S05]  /*1380*/  BRA.U UP1, `(.L_x_17) ;  /* 0x00000011015c7547 */ /* 0x000fea000b800000 */
[----:B------:R-:W1:Y:S01]  /*1390*/  LDCU UR13, c[0x0][0x38c] ;  /* 0x00007180ff0d77ac */ /* 0x000e620008000800 */
[----:B------:R-:W2:Y:S01]  /*13a0*/  LDC R8, c[0x0][0x370] ;  /* 0x0000dc00ff087b82 */ /* 0x000ea20000000800 */
[----:B------:R-:W-:Y:S01]  /*13b0*/  PLOP3.LUT P1, PT, PT, PT, UP2, 0x80, 0x8 ;  /* 0x000000000008781c */ /* 0x000fe20003f2f028 */
[----:B------:R-:W-:Y:S01]  /*13c0*/  IMAD.MOV.U32 R17, RZ, RZ, 0x1 ;  /* 0x00000001ff117424 */ /* 0x000fe200078e00ff */
[----:B------:R-:W-:Y:S01]  /*13d0*/  ISETP.EQ.OR P4, PT, R2, RZ, P5 ;  /* 0x000000ff0200720c */ /* 0x000fe20002f82670 */
[----:B------:R-:W-:Y:S01]  /*13e0*/  IMAD.MOV.U32 R16, RZ, RZ, RZ ;  /* 0x000000ffff107224 */ /* 0x000fe200078e00ff */
[----:B------:R-:W-:Y:S02]  /*13f0*/  PLOP3.LUT P1, PT, P1, PT, PT, 0x8, 0x80 ;  /* 0x000000000080781c */ /* 0x000fe40000f2e170 */
[----:B------:R-:W-:Y:S01]  /*1400*/  CS2R R12, SRZ ;  /* 0x00000000000c7805 */ /* 0x000fe2000001ff00 */
[----:B------:R-:W-:Y:S01]  /*1410*/  IMAD.MOV.U32 R11, RZ, RZ, 0x1 ;  /* 0x00000001ff0b7424 */ /* 0x000fe200078e00ff */
[----:B------:R-:W4:Y:S01]  /*1420*/  LDC R0, c[0x0][0x374] ;  /* 0x0000dd00ff007b82 */ /* 0x000f220000000800 */
[----:B------:R-:W2:Y:S01]  /*1430*/  LDCU.64 UR22, c[0x0][0x348] ;  /* 0x00006900ff1677ac */ /* 0x000ea20008000a00 */
[----:B------:R-:W-:Y:S01]  /*1440*/  UMOV UR6, URZ ;  /* 0x000000ff00067c82 */ /* 0x000fe20008000000 */
[----:B-1----:R-:W-:-:S04]  /*1450*/  UIADD3 UR5, UPT, UPT, UR13, 0x3f, URZ ;  /* 0x0000003f0d057890 */ /* 0x002fc8000fffe0ff */
[----:B------:R-:W-:-:S04]  /*1460*/  USHF.R.S32.HI UR4, URZ, 0x1f, UR5 ;  /* 0x0000001fff047899 */ /* 0x000fc80008011405 */
[----:B------:R-:W-:-:S04]  /*1470*/  ULEA.HI UR4, UR4, UR5, URZ, 0x6 ;  /* 0x0000000504047291 */ /* 0x000fc8000f8f30ff */
[----:B------:R-:W-:Y:S02]  /*1480*/  USHF.R.S32.HI UR15, URZ, 0x6, UR4 ;  /* 0x00000006ff0f7899 */ /* 0x000fe40008011404 */
[----:B------:R-:W-:Y:S02]  /*1490*/  UIADD3 UR4, UPT, UPT, UR13, -0x1, URZ ;  /* 0xffffffff0d047890 */ /* 0x000fe4000fffe0ff */
[----:B------:R-:W-:Y:S02]  /*14a0*/  UISETP.LT.U32.AND UP0, UPT, UR15, 0x4, UPT ;  /* 0x000000040f00788c */ /* 0x000fe4000bf01070 */
[----:B------:R-:W-:Y:S02]  /*14b0*/  UISETP.GE.U32.AND UP1, UPT, UR4, -0x7f, UPT ;  /* 0xffffff810400788c */ /* 0x000fe4000bf26070 */
[----:B------:R-:W-:Y:S02]  /*14c0*/  USEL UR14, UR15, 0x4, UP0 ;  /* 0x000000040f0e7887 */ /* 0x000fe40008000000 */
[----:B------:R-:W-:-:S02]  /*14d0*/  UIADD3 UR13, UPT, UPT, UR13, 0x7e, URZ ;  /* 0x0000007e0d0d7890 */ /* 0x000fc4000fffe0ff */
[----:B------:R-:W-:Y:S02]  /*14e0*/  UIADD3 UR5, UPT, UPT, UR14, -0x1, URZ ;  /* 0xffffffff0e057890 */ /* 0x000fe4000fffe0ff */
[----:B------:R-:W-:-:S03]  /*14f0*/  UIADD3 UR7, UPT, UPT, UR15, -UR14, URZ ;  /* 0x8000000e0f077290 */ /* 0x000fc6000fffe0ff */
[----:B------:R-:W-:-:S04]  /*1500*/  @UP1 UIADD3 UR5, UPT, UPT, UR14, URZ, URZ ;  /* 0x000000ff0e051290 */ /* 0x000fc8000fffe0ff */
[----:B--2---:R-:W-:-:S12]  /*1510*/  UIADD3 UR5, UPT, UPT, UR5, 0x1, URZ ;  /* 0x0000000105057890 */ /* 0x004fd8000fffe0ff */
.L_x_35:
[----:B------:R-:W-:Y:S01]  /*1520*/  UISETP.NE.AND UP0, UPT, UR37, URZ, UPT ;  /* 0x000000ff2500728c */ /* 0x000fe2000bf05270 */
[----:B------:R-:W1:Y:S08]  /*1530*/  S2UR UR37, SR_CgaCtaId ;  /* 0x00000000002579c3 */ /* 0x000e700000008800 */
[----:B------:R-:W-:Y:S05]  /*1540*/  BRA.U UP0, `(.L_x_18) ;  /* 0x0000000100347547 */ /* 0x000fea000b800000 */
[----:B------:R-:W2:Y:S01]  /*1550*/  S2R R2, SR_CgaCtaId ;  /* 0x0000000000027919 */ /* 0x000ea20000008800 */
[----:B------:R-:W-:-:S04]  /*1560*/  MOV R3, 0x400 ;  /* 0x0000040000037802 */ /* 0x000fc80000000f00 */
[----:B--2---:R-:W-:Y:S02]  /*1570*/  LEA R2, R2, R3, 0x18 ;  /* 0x0000000302027211 */ /* 0x004fe400078ec0ff */
[----:B------:R-:W-:-:S03]  /*1580*/  SHF.L.U32 R3, R11, 0x1f, RZ ;  /* 0x0000001f0b037819 */ /* 0x000fc600000006ff */
[----:B------:R-:W-:-:S04]  /*1590*/  IMAD R2, R12, 0x8, R2 ;  /* 0x000000080c027824 */ /* 0x000fc800078e0202 */
[----:B------:R-:W2:Y:S02]  /*15a0*/  SYNCS.PHASECHK.TRANS64.TRYWAIT P0, [R2+URZ+0xf0], R3 ;  /* 0x0000f003020075a7 */ /* 0x000ea400080011ff */
[----:B--2---:R-:W-:Y:S05]  /*15b0*/  @!P0 BRA `(.L_x_19) ;  /* 0x0000005c00ac8947 */ /* 0x004fea0003800000 */
.L_x_115:
[----:B------:R-:W-:Y:S01]  /*15c0*/  VIADD R12, R12, 0x1 ;  /* 0x000000010c0c7836 */ /* 0x000fe20000000000 */
[----:B------:R2:W-:Y:S04]  /*15d0*/  SYNCS.ARRIVE.TRANS64.A1T0 RZ, [R2+URZ+0xe0], RZ ;  /* 0x0000e0ff02ff79a7 */ /* 0x0005e800081000ff */
[----:B------:R-:W-:-:S04]  /*15e0*/  ISETP.NE.AND P0, PT, R12, 0x2, PT ;  /* 0x000000020c00780c */ /* 0x000fc80003f05270 */
[----:B------:R-:W-:Y:S02]  /*15f0*/  SEL R12, R12, RZ, P0 ;  /* 0x000000ff0c0c7207 */ /* 0x000fe40000000000 */
[----:B--2---:R-:W-:-:S04]  /*1600*/  SEL R2, RZ, 0x1, P0 ;  /* 0x00000001ff027807 */ /* 0x004fc80000000000 */
[----:B------:R-:W-:-:S07]  /*1610*/  LOP3.LUT R11, R11, R2, RZ, 0x3c, !PT ;  /* 0x000000020b0b7212 */ /* 0x000fce00078e3cff */
.L_x_18:
[----:B------:R-:W-:Y:S01]  /*1620*/  UMOV UR4, 0x400 ;  /* 0x0000040000047882 */ /* 0x000fe20000000000 */
[----:B------:R-:W-:Y:S01]  /*1630*/  SHF.L.U32 R2, R17, 0x1f, RZ ;  /* 0x0000001f11027819 */ /* 0x000fe200000006ff */
[----:B-1----:R-:W-:Y:S01]  /*1640*/  ULEA UR4, UR37, UR4, 0x18 ;  /* 0x0000000425047291 */ /* 0x002fe2000f8ec0ff */
[----:B------:R-:W-:Y:S01]  /*1650*/  R2UR UR35, R15 ;  /* 0x000000000f2372ca */ /* 0x000fe200000e0000 */
[----:B------:R-:W-:Y:S01]  /*1660*/  UISETP.GE.U32.AND UP0, UPT, UR13, 0x7f, UPT ;  /* 0x0000007f0d00788c */ /* 0x000fe2000bf06070 */
[----:B------:R-:W-:Y:S01]  /*1670*/  R2UR UR11, R14 ;  /* 0x000000000e0b72ca */ /* 0x000fe200000e0000 */
[----:B------:R-:W-:Y:S01]  /*1680*/  ULEA UR8, UR6, UR4, 0x3 ;  /* 0x0000000406087291 */ /* 0x000fe2000f8e18ff */
[----:B------:R-:W-:-:S08]  /*1690*/  UMOV UR24, URZ ;  /* 0x000000ff00187c82 */ /* 0x000fd00008000000 */
[----:B------:R1:W2:Y:S01]  /*16a0*/  SYNCS.PHASECHK.TRANS64.TRYWAIT P0, [UR8+0x20], R2 ;  /* 0x00002002ff0075a7 */ /* 0x0002a20008001108 */
[----:B------:R-:W-:Y:S02]  /*16b0*/  USHF.L.U32 UR35, UR35, 0x7, URZ ;  /* 0x0000000723237899 */ /* 0x000fe400080006ff */
[----:B------:R-:W-:Y:S01]  /*16c0*/  USHF.L.U32 UR11, UR11, 0x6, URZ ;  /* 0x000000060b0b7899 */ /* 0x000fe200080006ff */
[----:B------:R-:W-:Y:S11]  /*16d0*/  BRA.U !UP0, `(.L_x_20) ;  /* 0x0000000108a87547 */ /* 0x000ff6000b800000 */
[----:B------:R-:W-:Y:S01]  /*16e0*/  UMOV UR16, URZ ;  /* 0x000000ff00107c82 */ /* 0x000fe20008000000 */
[----:B------:R-:W-:-:S05]  /*16f0*/  UMOV UR17, UR6 ;  /* 0x0000000600117c82 */ /* 0x000fca0008000000 */
.L_x_25:
[----:B-1----:R-:W-:Y:S01]  /*1700*/  ULEA UR33, UR17, UR4, 0x3 ;  /* 0x0000000411217291 */ /* 0x002fe2000f8e18ff */
[----:B--2---:R-:W-:Y:S01]  /*1710*/  @!P5 MOV R3, 0x6000 ;  /* 0x000060000003d802 */ /* 0x004fe20000000f00 */
[----:B--2---:R-:W-:Y:S10]  /*1720*/  @P0 BRA `(.L_x_21) ;  /* 0x00000000000c0947 */ /* 0x004ff40003800000 */
[----:B------:R-:W-:-:S04]  /*1730*/  SHF.L.U32 R4, R17, 0x1f, RZ ;  /* 0x0000001f11047819 */ /* 0x000fc800000006ff */
[----:B------:R-:W2:Y:S02]  /*1740*/  SYNCS.PHASECHK.TRANS64.TRYWAIT P0, [UR33+0x20], R4 ;  /* 0x00002004ff0075a7 */ /* 0x000ea40008001121 */
[----:B--2---:R-:W-:Y:S05]  /*1750*/  @!P0 BRA `(.L_x_22) ;  /* 0x0000005c00588947 */ /* 0x004fea0003800000 */
.L_x_21:
[----:B------:R2:W-:Y:S01]  /*1760*/  @!P5 SYNCS.ARRIVE.TRANS64 RZ, [UR33], R3 ;  /* 0x00000003ffffd9a7 */ /* 0x0005e20008000021 */
[----:B------:R-:W-:Y:S04]  /*1770*/  BSSY.RECONVERGENT B0, `(.L_x_23) ;  /* 0x0000003000007945 */ /* 0x000fe80003800200 */
[----:B------:R-:W-:Y:S05]  /*1780*/  @P4 BRA `(.L_x_24) ;  /* 0x0000000000044947 */ /* 0x000fea0003800000 */
[----:B------:R-:W-:Y:S05]  /*1790*/  BPT.TRAP 0x1 ;  /* 0x000000040000795c */ /* 0x000fea0000300000 */
.L_x_24:
[----:B------:R-:W-:Y:S05]  /*17a0*/  BSYNC.RECONVERGENT B0 ;  /* 0x0000000000007941 */ /* 0x000fea0003800200 */
.L_x_23:
[----:B------:R-:W-:Y:S02]  /*17b0*/  UIADD3 UR6, UPT, UPT, UR17, 0x1, URZ ;  /* 0x0000000111067890 */ /* 0x000fe4000fffe0ff */
[----:B------:R-:W-:Y:S02]  /*17c0*/  ULEA UR32, UR17, UR4, 0xe ;  /* 0x0000000411207291 */ /* 0x000fe4000f8e70ff */
[----:B------:R-:W-:Y:S02]  /*17d0*/  UISETP.NE.AND UP0, UPT, UR6, 0x4, UPT ;  /* 0x000000040600788c */ /* 0x000fe4000bf05270 */
[----:B------:R-:W-:Y:S02]  /*17e0*/  UIADD3 UR26, UP1, UPT, UR22, 0x80, URZ ;  /* 0x00000080161a7890 */ /* 0x000fe4000ff3e0ff */
[----:B------:R-:W-:Y:S02]  /*17f0*/  USEL UR9, URZ, 0x1, UP0 ;  /* 0x00000001ff097887 */ /* 0x000fe40008000000 */
[----:B------:R-:W-:-:S02]  /*1800*/  USEL UR6, UR6, URZ, UP0 ;  /* 0x000000ff06067287 */ /* 0x000fc40008000000 */
[----:B------:R-:W-:Y:S02]  /*1810*/  UIADD3 UR20, UP0, UPT, UR22, 0x180, URZ ;  /* 0x0000018016147890 */ /* 0x000fe4000ff1e0ff */
[----:B------:R-:W-:Y:S01]  /*1820*/  ULEA UR8, UR6, UR4, 0x3 ;  /* 0x0000000406087291 */ /* 0x000fe2000f8e18ff */
[----:B------:R-:W-:Y:S01]  /*1830*/  LOP3.LUT R17, R17, UR9, RZ, 0x3c, !PT ;  /* 0x0000000911117c12 */ /* 0x000fe2000f8e3cff */
[----:B------:R-:W-:Y:S02]  /*1840*/  USHF.L.U32 UR34, UR16, 0x6, URZ ;  /* 0x0000000610227899 */ /* 0x000fe400080006ff */
[----:B------:R-:W-:Y:S01]  /*1850*/  UIADD3.X UR27, UPT, UPT, URZ, UR23, URZ, UP1, !UPT ;  /* 0x00000017ff1b7290 */ /* 0x000fe20008ffe4ff */
[----:B-1----:R-:W-:Y:S01]  /*1860*/  SHF.L.U32 R2, R17, 0x1f, RZ ;  /* 0x0000001f11027819 */ /* 0x002fe200000006ff */
[----:B------:R-:W-:Y:S02]  /*1870*/  UIADD3 UR32, UPT, UPT, UR32, 0x6400, URZ ;  /* 0x0000640020207890 */ /* 0x000fe4000fffe0ff */
[----:B------:R-:W-:Y:S01]  /*1880*/  UIADD3.X UR21, UPT, UPT, URZ, UR23, URZ, UP0, !UPT ;  /* 0x00000017ff157290 */ /* 0x000fe200087fe4ff */
[----:B------:R1:W1:Y:S01]  /*1890*/  SYNCS.PHASECHK.TRANS64.TRYWAIT P0, [UR8+0x20], R2 ;  /* 0x00002002ff0075a7 */ /* 0x0002620008001108 */
[----:B------:R-:W-:Y:S01]  /*18a0*/  ULEA UR8, UR17, UR4, 0xd ;  /* 0x0000000411087291 */ /* 0x000fe2000f8e68ff */
[----:B------:R-:W-:Y:S01]  /*18b0*/  UMOV UR18, 0x0 ;  /* 0x0000000000127882 */ /* 0x000fe20000000000 */
[----:B------:R-:W-:-:S02]  /*18c0*/  UMOV UR19, 0x10000000 ;  /* 0x1000000000137882 */ /* 0x000fc40000000000 */
[----:B------:R-:W-:Y:S01]  /*18d0*/  UIADD3 UR8, UPT, UPT, UR8, 0x16400, URZ ;  /* 0x0001640008087890 */ /* 0x000fe2000fffe0ff */
[----:B------:R1:W-:Y:S01]  /*18e0*/  UTMALDG.3D [UR32], [UR26], desc[UR18] ;  /* 0x000012201a0075b4 */ /* 0x0003e20008011000 */
[----:B------:R-:W-:Y:S01]  /*18f0*/  UMOV UR12, UR36 ;  /* 0x00000024000c7c82 */ /* 0x000fe20008000000 */
[----:B------:R-:W-:Y:S01]  /*1900*/  UMOV UR9, UR33 ;  /* 0x0000002100097c82 */ /* 0x000fe20008000000 */
[----:B------:R-:W-:Y:S01]  /*1910*/  UMOV UR10, UR34 ;  /* 0x00000022000a7c82 */ /* 0x000fe20008000000 */
[----:B------:R-:W-:Y:S01]  /*1920*/  UIADD3 UR16, UPT, UPT, UR16, 0x1, URZ ;  /* 0x0000000110107890 */ /* 0x000fe2000fffe0ff */
[----:B------:R-:W-:Y:S01]  /*1930*/  UMOV UR24, UR5 ;  /* 0x0000000500187c82 */ /* 0x000fe20008000000 */
[----:B------:R-:W-:Y:S02]  /*1940*/  UMOV UR17, UR6 ;  /* 0x0000000600117c82 */ /* 0x000fe40008000000 */
[----:B------:R1:W-:Y:S01]  /*1950*/  UTMALDG.3D [UR8], [UR20], desc[UR18] ;  /* 0x00001208140075b4 */ /* 0x0003e20008011000 */
[----:B------:R-:W-:-:S09]  /*1960*/  UISETP.NE.AND UP0, UPT, UR16, UR5, UPT ;  /* 0x000000051000728c */ /* 0x000fd2000bf05270 */
[----:B------:R-:W-:Y:S05]  /*1970*/  BRA.U UP0, `(.L_x_25) ;  /* 0xfffffffd00607547 */ /* 0x000fea000b83ffff */
.L_x_20:
[----:B-1----:R-:W-:Y:S01]  /*1980*/  ULEA UR8, UR6, UR4, 0x3 ;  /* 0x0000000406087291 */ /* 0x002fe2000f8e18ff */
[----:B------:R-:W-:Y:S01]  /*1990*/  SHF.L.U32 R2, R17, 0x1f, RZ ;  /* 0x0000001f11027819 */ /* 0x000fe200000006ff */
[----:B------:R-:W-:Y:S01]  /*19a0*/  @!P1 SYNCS.ARRIVE.TRANS64.A1T0 RZ, [UR4+0x78], RZ ;  /* 0x000078ffffff99a7 */ /* 0x000fe20008100004 */
[----:B------:R-:W-:-:S06]  /*19b0*/  UISETP.GT.AND UP0, UPT, UR15, UR14, UPT ;  /* 0x0000000e0f00728c */ /* 0x000fcc000bf04270 */
[----:B--2---:R1:W2:Y:S03]  /*19c0*/  SYNCS.PHASECHK.TRANS64.TRYWAIT P0, [UR8+0x20], R2 ;  /* 0x00002002ff0075a7 */ /* 0x0042a60008001108 */
[----:B------:R-:W-:Y:S05]  /*19d0*/  BRA.U !UP0, `(.L_x_26) ;  /* 0x0000000108ac7547 */ /* 0x000fea000b800000 */
[----:B------:R-:W-:Y:S01]  /*19e0*/  UIADD3 UR21, UPT, UPT, UR7, UR24, URZ ;  /* 0x0000001807157290 */ /* 0x000fe2000fffe0ff */
[----:B------:R-:W-:-:S11]  /*19f0*/  UMOV UR25, UR6 ;  /* 0x0000000600197c82 */ /* 0x000fd60008000000 */
.L_x_31:
[----:B-1----:R-:W-:Y:S01]  /*1a00*/  ULEA UR17, UR25, UR4, 0x3 ;  /* 0x0000000419117291 */ /* 0x002fe2000f8e18ff */
[----:B--2---:R-:W-:Y:S01]  /*1a10*/  @!P5 MOV R3, 0x6000 ;  /* 0x000060000003d802 */ /* 0x004fe20000000f00 */
[----:B--2---:R-:W-:Y:S10]  /*1a20*/  @P0 BRA `(.L_x_27) ;  /* 0x00000000000c0947 */ /* 0x004ff40003800000 */
[----:B------:R-:W-:-:S04]  /*1a30*/  SHF.L.U32 R4, R17, 0x1f, RZ ;  /* 0x0000001f11047819 */ /* 0x000fc800000006ff */
[----:B------:R-:W2:Y:S02]  /*1a40*/  SYNCS.PHASECHK.TRANS64.TRYWAIT P0, [UR17+0x20], R4 ;  /* 0x00002004ff0075a7 */ /* 0x000ea40008001111 */
[----:B--2---:R-:W-:Y:S05]  /*1a50*/  @!P0 BRA `(.L_x_28) ;  /* 0x0000005800b08947 */ /* 0x004fea0003800000 */
.L_x_27:
[----:B------:R2:W-:Y:S01]  /*1a60*/  @!P5 SYNCS.ARRIVE.TRANS64 RZ, [UR17], R3 ;  /* 0x00000003ffffd9a7 */ /* 0x0005e20008000011 */
[----:B------:R-:W-:Y:S04]  /*1a70*/  BSSY.RECONVERGENT B0, `(.L_x_29) ;  /* 0x0000003000007945 */ /* 0x000fe80003800200 */
[----:B------:R-:W-:Y:S05]  /*1a80*/  @P4 BRA `(.L_x_30) ;  /* 0x0000000000044947 */ /* 0x000fea0003800000 */
[----:B------:R-:W-:Y:S05]  /*1a90*/  BPT.TRAP 0x1 ;  /* 0x000000040000795c */ /* 0x000fea0000300000 */
.L_x_30:
[----:B------:R-:W-:Y:S05]  /*1aa0*/  BSYNC.RECONVERGENT B0 ;  /* 0x0000000000007941 */ /* 0x000fea0003800200 */
.L_x_29:
        /* <DEDUP_REMOVED lines=10> */
[----:B------:R-:W-:Y:S01]  /*1b50*/  UIADD3 UR16, UPT, UPT, UR16, 0x6400, URZ ;  /* 0x0000640010107890 */ /* 0x000fe2000fffe0ff */
[----:B-1----:R-:W-:Y:S01]  /*1b60*/  SHF.L.U32 R2, R17, 0x1f, RZ ;  /* 0x0000001f11027819 */ /* 0x002fe200000006ff */
[----:B------:R-:W-:Y:S02]  /*1b70*/  UIADD3.X UR31, UPT, UPT, URZ, UR23, URZ, UP1, !UPT ;  /* 0x00000017ff1f7290 */ /* 0x000fe40008ffe4ff */
[----:B------:R-:W-:Y:S01]  /*1b80*/  UIADD3.X UR29, UPT, UPT, URZ, UR23, URZ, UP0, !UPT ;  /* 0x00000017ff1d7290 */ /* 0x000fe200087fe4ff */
[----:B------:R1:W1:Y:S01]  /*1b90*/  SYNCS.PHASECHK.TRANS64.TRYWAIT P0, [UR8+0x20], R2 ;  /* 0x00002002ff0075a7 */ /* 0x0002620008001108 */
[----:B------:R-:W-:Y:S01]  /*1ba0*/  ULEA UR8, UR25, UR4, 0xd ;  /* 0x0000000419087291 */ /* 0x000fe2000f8e68ff */
[----:B------:R-:W-:Y:S01]  /*1bb0*/  UMOV UR26, 0x0 ;  /* 0x00000000001a7882 */ /* 0x000fe20000000000 */
[----:B------:R-:W-:-:S02]  /*1bc0*/  UMOV UR27, 0x10000000 ;  /* 0x10000000001b7882 */ /* 0x000fc40000000000 */
[----:B------:R-:W-:Y:S01]  /*1bd0*/  UIADD3 UR8, UPT, UPT, UR8, 0x16400, URZ ;  /* 0x0001640008087890 */ /* 0x000fe2000fffe0ff */
[----:B------:R-:W-:Y:S01]  /*1be0*/  UMOV UR19, UR35 ;  /* 0x0000002300137c82 */ /* 0x000fe20008000000 */
[----:B------:R-:W-:Y:S01]  /*1bf0*/  UMOV UR20, UR36 ;  /* 0x0000002400147c82 */ /* 0x000fe20008000000 */
[----:B------:R-:W-:Y:S01]  /*1c00*/  UMOV UR12, UR36 ;  /* 0x00000024000c7c82 */ /* 0x000fe20008000000 */
[----:B------:R-:W-:Y:S01]  /*1c10*/  UMOV UR9, UR17 ;  /* 0x0000001100097c82 */ /* 0x000fe20008000000 */
[----:B------:R-:W-:Y:S01]  /*1c20*/  UMOV UR10, UR18 ;  /* 0x00000012000a7c82 */ /* 0x000fe20008000000 */
[----:B------:R1:W-:Y:S01]  /*1c30*/  UTMALDG.3D [UR16], [UR30], desc[UR26] ;  /* 0x00001a101e0075b4 */ /* 0x0003e20008011000 */
[----:B------:R-:W-:Y:S01]  /*1c40*/  UIADD3 UR24, UPT, UPT, UR24, 0x1, URZ ;  /* 0x0000000118187890 */ /* 0x000fe2000fffe0ff */
[----:B------:R-:W-:-:S03]  /*1c50*/  UMOV UR25, UR6 ;  /* 0x0000000600197c82 */ /* 0x000fc60008000000 */
[----:B------:R-:W-:Y:S01]  /*1c60*/  UISETP.NE.AND UP0, UPT, UR24, UR21, UPT ;  /* 0x000000151800728c */ /* 0x000fe2000bf05270 */
[----:B------:R1:W-:Y:S08]  /*1c70*/  UTMALDG.3D [UR8], [UR28], desc[UR26] ;  /* 0x00001a081c0075b4 */ /* 0x0003f00008011000 */
[----:B------:R-:W-:Y:S05]  /*1c80*/  BRA.U UP0, `(.L_x_31) ;  /* 0xfffffffd005c7547 */ /* 0x000fea000b83ffff */
.L_x_26:
[C---:B-1----:R-:W-:Y:S01]  /*1c90*/  LEA R2, R16.reuse, UR4, 0x3 ;  /* 0x0000000410027c11 */ /* 0x042fe2000f8e18ff */
[----:B------:R-:W-:Y:S01]  /*1ca0*/  NOP ;  /* 0x0000000000007918 */ /* 0x000fe20000000000 */
[----:B--2---:R-:W-:Y:S02]  /*1cb0*/  SHF.L.U32 R3, R13, 0x1f, RZ ;  /* 0x0000001f0d037819 */ /* 0x004fe400000006ff */
[----:B------:R-:W-:Y:S02]  /*1cc0*/  LEA R4, R16, UR4, 0x4 ;  /* 0x0000000410047c11 */ /* 0x000fe4000f8e20ff */
[----:B------:R-:W1:Y:S02]  /*1cd0*/  SYNCS.PHASECHK.TRANS64.TRYWAIT P0, [R2+URZ+0x80], R3 ;  /* 0x00008003020075a7 */ /* 0x000e6400080011ff */
[----:B-1----:R-:W-:Y:S05]  /*1ce0*/  @!P0 BRA `(.L_x_32) ;  /* 0x0000005800248947 */ /* 0x002fea0003800000 */
.L_x_118:
[----:B------:R-:W2:Y:S01]  /*1cf0*/  LDS.128 R4, [R4+0x110] ;  /* 0x0001100004047984 */ /* 0x000ea20000000c00 */
[----:B---3--:R-:W-:Y:S01]  /*1d00*/  ISETP.GE.AND P0, PT, R40, 0x1, PT ;  /* 0x000000012800780c */ /* 0x008fe20003f06270 */
[----:B-1----:R-:W-:Y:S01]  /*1d10*/  VIADD R2, R2, 0x90 ;  /* 0x0000009002027836 */ /* 0x002fe20000000000 */
[----:B------:R-:W-:Y:S01]  /*1d20*/  @!PT LDS RZ, [RZ] ;  /* 0x00000000fffff984 */ /* 0x000fe20000000800 */
[----:B------:R-:W-:Y:S01]  /*1d30*/  @!PT LDS RZ, [RZ] ;  /* 0x00000000fffff984 */ /* 0x000fe20000000800 */
[----:B------:R-:W-:Y:S01]  /*1d40*/  @!PT LDS RZ, [RZ] ;  /* 0x00000000fffff984 */ /* 0x000fe20000000800 */
[----:B------:R-:W-:Y:S01]  /*1d50*/  @!PT LDS RZ, [RZ] ;  /* 0x00000000fffff984 */ /* 0x000fe20000000800 */
[----:B------:R1:W-:Y:S06]  /*1d60*/  MEMBAR.ALL.CTA ;  /* 0x0000000000007992 */ /* 0x0003ec0000008000 */
[----:B-1----:R-:W1:Y:S01]  /*1d70*/  FENCE.VIEW.ASYNC.S ;  /* 0x00000000000073c6 */ /* 0x002e620000000000 */
[----:B------:R-:W-:-:S04]  /*1d80*/  PRMT R2, RZ, 0x654, R2 ;  /* 0x00000654ff027816 */ /* 0x000fc80000000002 */
[----:B-1----:R1:W-:Y:S01]  /*1d90*/  SYNCS.ARRIVE.TRANS64.RED.A1T0 RZ, [R2+URZ], RZ ;  /* 0x000000ff02ff79a7 */ /* 0x0023e200081004ff */
[----:B--2---:R-:W-:-:S13]  /*1da0*/  LOP3.LUT P2, RZ, R6, 0x1, RZ, 0xc0, !PT ;  /* 0x0000000106ff7812 */ /* 0x004fda000784c0ff */
[----:B------:R-:W-:Y:S01]  /*1db0*/  @P2 SHF.R.U32.HI R3, RZ, 0x10, R5 ;  /* 0x00000010ff032819 */ /* 0x000fe20000011605 */
[----:B------:R-:W-:Y:S01]  /*1dc0*/  VOTEU.ANY UP0, P2 ;  /* 0x0000000000ff7886 */ /* 0x000fe20001000100 */
[----:B------:R-:W-:Y:S02]  /*1dd0*/  @P2 MOV R10, R4 ;  /* 0x00000004000a2202 */ /* 0x000fe40000000f00 */
[----:B------:R-:W-:Y:S02]  /*1de0*/  @P2 R2UR.BROADCAST UR8, R3 ;  /* 0x00000000030822ca */ /* 0x000fe400008e0000 */
[----:B------:R-:W-:-:S11]  /*1df0*/  @P2 LOP3.LUT R9, R5, 0xffff, RZ, 0xc0, !PT ;  /* 0x0000ffff05092812 */ /* 0x000fd600078ec0ff */
[----:B------:R-:W-:Y:S01]  /*1e00*/  @UP0 UMOV UR36, UR8 ;  /* 0x0000000800240c82 */ /* 0x000fe20008000000 */
[----:B-1----:R-:W-:Y:S05]  /*1e10*/  @!P0 BRA `(.L_x_33) ;  /* 0x0000000000b88947 */ /* 0x002fea0003800000 */
[----:B------:R-:W4:Y:S01]  /*1e20*/  LDC.64 R4, c[0x0][0xb18] ;  /* 0x0002c600ff047b82 */ /* 0x000f220000000a00 */
[----:B------:R-:W-:-:S07]  /*1e30*/  ISETP.NE.AND P3, PT, R40, 0x1, PT ;  /* 0x000000012800780c */ /* 0x000fce0003f65270 */
[----:B------:R-:W1:Y:S08]  /*1e40*/  LDC.64 R6, c[0x0][0xb10] ;  /* 0x0002c400ff067b82 */ /* 0x000e700000000a00 */
[----:B------:R-:W2:Y:S08]  /*1e50*/  LDC R14, c[0x0][0xb20] ;  /* 0x0002c800ff0e7b82 */ /* 0x000eb00000000800 */
[----:B------:R-:W3:Y:S01]  /*1e60*/  LDC R15, c[0x0][0xb0c] ;  /* 0x0002c300ff0f7b82 */ /* 0x000ee20000000800 */
[----:B----4-:R-:W-:Y:S01]  /*1e70*/  IMAD.HI.U32 R19, R0, R5, RZ ;  /* 0x0000000500137227 */ /* 0x010fe200078e00ff */
[----:B------:R-:W-:-:S03]  /*1e80*/  ISETP.NE.AND P0, PT, R4, 0x1, PT ;  /* 0x000000010400780c */ /* 0x000fc60003f05270 */
[----:B------:R-:W-:-:S03]  /*1e90*/  IMAD.HI.U32 R5, R9, R5, RZ ;  /* 0x0000000509057227 */ /* 0x000fc600078e00ff */
[----:B------:R-:W4:Y:S01]  /*1ea0*/  LDC.64 R2, c[0x0][0xb28] ;  /* 0x0002ca00ff027b82 */ /* 0x000f220000000a00 */
[----:B-1----:R-:W-:-:S04]  /*1eb0*/  IMAD.HI.U32 R20, R8, R6, RZ ;  /* 0x0000000608147227 */ /* 0x002fc800078e00ff */
[----:B------:R-:W-:Y:S01]  /*1ec0*/  IMAD.HI.U32 R21, R10, R6, RZ ;  /* 0x000000060a157227 */ /* 0x000fe200078e00ff */
[----:B------:R-:W-:Y:S02]  /*1ed0*/  SHF.R.U32.HI R20, RZ, R7, R20 ;  /* 0x00000007ff147219 */ /* 0x000fe40000011614 */
[-C--:B--2---:R-:W-:Y:S02]  /*1ee0*/  SHF.R.U32.HI R19, RZ, R14.reuse, R19 ;  /* 0x0000000eff137219 */ /* 0x084fe40000011613 */
[----:B------:R-:W-:Y:S02]  /*1ef0*/  SHF.R.U32.HI R5, RZ, R14, R5 ;  /* 0x0000000eff057219 */ /* 0x000fe40000011605 */
[----:B------:R-:W-:Y:S02]  /*1f00*/  SEL R19, R0, R19, !P0 ;  /* 0x0000001300137207 */ /* 0x000fe40004000000 */
[----:B------:R-:W-:Y:S02]  /*1f10*/  SHF.R.U32.HI R21, RZ, R7, R21 ;  /* 0x00000007ff157219 */ /* 0x000fe40000011615 */
[----:B---3--:R-:W-:-:S02]  /*1f20*/  ISETP.NE.AND P1, PT, R15, 0x1, PT ;  /* 0x000000010f00780c */ /* 0x008fc40003f25270 */
[----:B------:R-:W-:Y:S02]  /*1f30*/  SEL R5, R9, R5, !P0 ;  /* 0x0000000509057207 */ /* 0x000fe40004000000 */
[----:B------:R-:W-:Y:S02]  /*1f40*/  SEL R20, R8, R20, !P1 ;  /* 0x0000001408147207 */ /* 0x000fe40004800000 */
[----:B------:R-:W-:Y:S01]  /*1f50*/  SEL R21, R10, R21, !P1 ;  /* 0x000000150a157207 */ /* 0x000fe20004800000 */
[----:B----4-:R-:W-:-:S04]  /*1f60*/  IMAD.HI.U32 R18, R19, R2, RZ ;  /* 0x0000000213127227 */ /* 0x010fc800078e00ff */
        /* <DEDUP_REMOVED lines=10> */
[----:B------:R-:W-:-:S04]  /*2010*/  @!P0 IMAD.HI.U32 R7, R21, R2, RZ ;  /* 0x0000000215078227 */ /* 0x000fc800078e00ff */
[----:B------:R-:W-:Y:S01]  /*2020*/  IMAD.MOV R2, RZ, RZ, -R6 ;  /* 0x000000ffff027224 */ /* 0x000fe200078e0a06 */
[----:B------:R-:W-:Y:S02]  /*2030*/  @!P0 SHF.R.U32.HI R3, RZ, R3, R7 ;  /* 0x00000003ff038219 */ /* 0x000fe40000011607 */
[----:B------:R-:W-:Y:S01]  /*2040*/  IADD3 R7, PT, PT, -R5, RZ, RZ ;  /* 0x000000ff05077210 */ /* 0x000fe20007ffe1ff */
[----:B------:R-:W-:Y:S01]  /*2050*/  IMAD R2, R40, R2, R5 ;  /* 0x0000000228027224 */ /* 0x000fe200078e0205 */
        /* <DEDUP_REMOVED lines=10> */
.L_x_33:
[----:B------:R-:W1:Y:S02]  /*2100*/  LDCU UR8, c[0x0][0xb30] ;  /* 0x00016600ff0877ac */ /* 0x000e640008000800 */
[----:B-1----:R-:W-:-:S09]  /*2110*/  UISETP.NE.AND UP0, UPT, UR8, 0x1, UPT ;  /* 0x000000010800788c */ /* 0x002fd2000bf05270 */
[----:B------:R-:W-:Y:S05]  /*2120*/  BRA.U UP0, `(.L_x_34) ;  /* 0x0000000100407547 */ /* 0x000fea000b800000 */
[----:B------:R-:W1:Y:S08]  /*2130*/  LDC.64 R4, c[0x0][0xb10] ;  /* 0x0002c400ff047b82 */ /* 0x000e700000000a00 */
[----:B------:R-:W2:Y:S08]  /*2140*/  LDC.64 R2, c[0x0][0xb18] ;  /* 0x0002c600ff027b82 */ /* 0x000eb00000000a00 */
[----:B------:R-:W3:Y:S08]  /*2150*/  LDC R6, c[0x0][0xb20] ;  /* 0x0002c800ff067b82 */ /* 0x000ef00000000800 */
[----:B------:R-:W4:Y:S01]  /*2160*/  LDC R7, c[0x0][0xb0c] ;  /* 0x0002c300ff077b82 */ /* 0x000f220000000800 */
[----:B-1----:R-:W-:-:S05]  /*2170*/  IMAD.HI.U32 R4, R10, R4, RZ ;  /* 0x000000040a047227 */ /* 0x002fca00078e00ff */
[----:B------:R-:W-:Y:S01]  /*2180*/  SHF.R.U32.HI R4, RZ, R5, R4 ;  /* 0x00000005ff047219 */ /* 0x000fe20000011604 */
[----:B--2---:R-:W-:Y:S01]  /*2190*/  IMAD.HI.U32 R3, R9, R3, RZ ;  /* 0x0000000309037227 */ /* 0x004fe200078e00ff */
[----:B------:R-:W-:-:S04]  /*21a0*/  ISETP.NE.AND P0, PT, R2, 0x1, PT ;  /* 0x000000010200780c */ /* 0x000fc80003f05270 */
[----:B---3--:R-:W-:-:S04]  /*21b0*/  SHF.R.U32.HI R3, RZ, R6, R3 ;  /* 0x00000006ff037219 */ /* 0x008fc80000011603 */
[----:B------:R-:W-:Y:S02]  /*21c0*/  SEL R3, R9, R3, !P0 ;  /* 0x0000000309037207 */ /* 0x000fe40004000000 */
[----:B----4-:R-:W-:-:S04]  /*21d0*/  ISETP.NE.AND P1, PT, R7, 0x1, PT ;  /* 0x000000010700780c */ /* 0x010fc80003f25270 */
[----:B------:R-:W-:-:S05]  /*21e0*/  SEL R4, R10, R4, !P1 ;  /* 0x000000040a047207 */ /* 0x000fca0004800000 */
[----:B------:R-:W-:Y:S02]  /*21f0*/  IMAD.IADD R5, R3, 0x1, -R4 ;  /* 0x0000000103057824 */ /* 0x000fe400078e0a04 */
[----:B------:R-:W-:Y:S02]  /*2200*/  IMAD.IADD R3, R4, 0x1, -R3 ;  /* 0x0000000104037824 */ /* 0x000fe400078e0a03 */
[----:B------:R-:W-:Y:S02]  /*2210*/  IMAD R10, R5, R7, R10 ;  /* 0x00000007050a7224 */ /* 0x000fe400078e020a */
[----:B------:R-:W-:-:S07]  /*2220*/  IMAD R9, R3, R2, R9 ;  /* 0x0000000203097224 */ /* 0x000fce00078e0209 */
.L_x_34:
[----:B------:R-:W-:Y:S01]  /*2230*/  VIADD R16, R16, 0x1 ;  /* 0x0000000110107836 */ /* 0x000fe20000000000 */
[----:B------:R-:W-:Y:S01]  /*2240*/  PLOP3.LUT P1, PT, PT, PT, PT, 0x80, 0x8 ;  /* 0x000000000008781c */ /* 0x000fe20003f2f070 */
[----:B------:R-:W-:Y:S02]  /*2250*/  IMAD.IADD R15, R10, 0x1, R87 ;  /* 0x000000010a0f7824 */ /* 0x000fe400078e0257 */
[----:B------:R-:W-:Y:S01]  /*2260*/  IMAD.IADD R14, R9, 0x1, R86 ;  /* 0x00000001090e7824 */ /* 0x000fe200078e0256 */
[----:B------:R-:W-:-:S04]  /*2270*/  ISETP.NE.AND P0, PT, R16, 0x2, PT ;  /* 0x000000021000780c */ /* 0x000fc80003f05270 */
[----:B------:R-:W-:Y:S02]  /*2280*/  SEL R2, RZ, 0x1, P0 ;  /* 0x00000001ff027807 */ /* 0x000fe40000000000 */
[----:B------:R-:W-:Y:S02]  /*2290*/  SEL R16, R16, RZ, P0 ;  /* 0x000000ff10107207 */ /* 0x000fe40000000000 */
[----:B------:R-:W-:Y:S01]  /*22a0*/  LOP3.LUT R13, R13, R2, RZ, 0x3c, !PT ;  /* 0x000000020d0d7212 */ /* 0x000fe200078e3cff */
[----:B------:R-:W-:Y:S06]  /*22b0*/  @P2 BRA `(.L_x_35) ;  /* 0xfffffff000982947 */ /* 0x000fec000383ffff */
[----:B------:R-:W-:Y:S01]  /*22c0*/  UIADD3 UR4, UPT, UPT, UR4, 0x20, URZ ;  /* 0x0000002004047890 */ /* 0x000fe2000fffe0ff */
[----:B------:R-:W-:-:S03]  /*22d0*/  SHF.L.U32 R2, R17, 0x1f, RZ ;  /* 0x0000001f11027819 */ /* 0x000fc600000006ff */
[----:B------:R-:W-:-:S09]  /*22e0*/  ULEA UR5, UR6, UR4, 0x3 ;  /* 0x0000000406057291 */ /* 0x000fd2000f8e18ff */
[----:B------:R-:W1:Y:S02]  /*22f0*/  SYNCS.PHASECHK.TRANS64.TRYWAIT P0, [UR5], R2 ;  /* 0x00000002ff0075a7 */ /* 0x000e640008001105 */
[----:B-1----:R-:W-:Y:S05]  /*2300*/  @!P0 BRA `(.L_x_36) ;  /* 0x0000005000b08947 */ /* 0x002fea0003800000 */
.L_x_120:
[----:B------:R-:W-:-:S04]  /*2310*/  UIADD3 UR6, UPT, UPT, UR6, 0x1, URZ ;  /* 0x0000000106067890 */ /* 0x000fc8000fffe0ff */
[----:B------:R-:W-:-:S04]  /*2320*/  UISETP.NE.AND UP0, UPT, UR6, 0x4, UPT ;  /* 0x000000040600788c */ /* 0x000fc8000bf05270 */
[----:B------:R-:W-:Y:S02]  /*2330*/  USEL UR7, URZ, 0x1, UP0 ;  /* 0x00000001ff077887 */ /* 0x000fe40008000000 */
[----:B------:R-:W-:-:S04]  /*2340*/  USEL UR6, UR6, URZ, UP0 ;  /* 0x000000ff06067287 */ /* 0x000fc80008000000 */
[----:B------:R-:W-:Y:S01]  /*2350*/  ULEA UR5, UR6, UR4, 0x3 ;  /* 0x0000000406057291 */ /* 0x000fe2000f8e18ff */
[----:B-1----:R-:W-:-:S04]  /*2360*/  LOP3.LUT R2, R17, UR7, RZ, 0x3c, !PT ;  /* 0x0000000711027c12 */ /* 0x002fc8000f8e3cff */
[----:B------:R-:W-:-:S04]  /*2370*/  SHF.L.U32 R3, R2, 0x1f, RZ ;  /* 0x0000001f02037819 */ /* 0x000fc800000006ff */
[----:B------:R-:W1:Y:S02]  /*2380*/  SYNCS.PHASECHK.TRANS64.TRYWAIT P0, [UR5], R3 ;  /* 0x00000003ff0075a7 */ /* 0x000e640008001105 */
[----:B-1----:R-:W-:Y:S05]  /*2390*/  @!P0 BRA `(.L_x_37) ;  /* 0x0000005000a48947 */ /* 0x002fea0003800000 */
.L_x_122:
[----:B------:R-:W-:-:S04]  /*23a0*/  UIADD3 UR6, UPT, UPT, UR6, 0x1, URZ ;  /* 0x0000000106067890 */ /* 0x000fc8000fffe0ff */
[----:B------:R-:W-:-:S04]  /*23b0*/  UISETP.NE.AND UP0, UPT, UR6, 0x4, UPT ;  /* 0x000000040600788c */ /* 0x000fc8000bf05270 */
[----:B------:R-:W-:Y:S02]  /*23c0*/  USEL UR7, URZ, 0x1, UP0 ;  /* 0x00000001ff077887 */ /* 0x000fe40008000000 */
[----:B------:R-:W-:-:S04]  /*23d0*/  USEL UR6, UR6, URZ, UP0 ;  /* 0x000000ff06067287 */ /* 0x000fc80008000000 */
[----:B------:R-:W-:Y:S01]  /*23e0*/  ULEA UR5, UR6, UR4, 0x3 ;  /* 0x0000000406057291 */ /* 0x000fe2000f8e18ff */
[----:B------:R-:W-:-:S04]  /*23f0*/  LOP3.LUT R2, R2, UR7, RZ, 0x3c, !PT ;  /* 0x0000000702027c12 */ /* 0x000fc8000f8e3cff */
[----:B-1----:R-:W-:-:S04]  /*2400*/  SHF.L.U32 R3, R2, 0x1f, RZ ;  /* 0x0000001f02037819 */ /* 0x002fc800000006ff */
[----:B------:R-:W1:Y:S02]  /*2410*/  SYNCS.PHASECHK.TRANS64.TRYWAIT P0, [UR5], R3 ;  /* 0x00000003ff0075a7 */ /* 0x000e640008001105 */
[----:B-1----:R-:W-:Y:S05]  /*2420*/  @!P0 BRA `(.L_x_38) ;  /* 0x0000005000988947 */ /* 0x002fea0003800000 */
.L_x_124:
[----:B------:R-:W-:-:S04]  /*2430*/  UIADD3 UR6, UPT, UPT, UR6, 0x1, URZ ;  /* 0x0000000106067890 */ /* 0x000fc8000fffe0ff */
[----:B------:R-:W-:-:S04]  /*2440*/  UISETP.NE.AND UP0, UPT, UR6, 0x4, UPT ;  /* 0x000000040600788c */ /* 0x000fc8000bf05270 */
[----:B------:R-:W-:Y:S02]  /*2450*/  USEL UR5, URZ, 0x1, UP0 ;  /* 0x00000001ff057887 */ /* 0x000fe40008000000 */
[----:B------:R-:W-:-:S04]  /*2460*/  USEL UR6, UR6, URZ, UP0 ;  /* 0x000000ff06067287 */ /* 0x000fc80008000000 */
[----:B------:R-:W-:Y:S01]  /*2470*/  ULEA UR6, UR6, UR4, 0x3 ;  /* 0x0000000406067291 */ /* 0x000fe2000f8e18ff */
[----:B------:R-:W-:-:S04]  /*2480*/  LOP3.LUT R2, R2, UR5, RZ, 0x3c, !PT ;  /* 0x0000000502027c12 */ /* 0x000fc8000f8e3cff */
[----:B------:R-:W-:Y:S01]  /*2490*/  SHF.L.U32 R2, R2, 0x1f, RZ ;  /* 0x0000001f02027819 */ /* 0x000fe200000006ff */
[----:B-1--4-:R-:W-:-:S07]  /*24a0*/  IMAD.U32 R0, RZ, RZ, UR6 ;  /* 0x00000006ff007e24 */ /* 0x012fce000f8e00ff */
.L_x_39:
[----:B-1----:R1:W2:Y:S02]  /*24b0*/  SYNCS.PHASECHK.TRANS64.TRYWAIT P0, [R0+URZ], R2 ;  /* 0x00000002000075a7 */ /* 0x0022a400080011ff */
[----:B--2---:R-:W-:Y:S05]  /*24c0*/  @!P0 NANOSLEEP.SYNCS 0x989680 ;  /* 0x009896800000895d */ /* 0x004fea0003900000 */
[----:B------:R-:W2:Y:S02]  /*24d0*/  @!P0 SYNCS.PHASECHK.TRANS64 P0, [R0+URZ], R2 ;  /* 0x00000002000085a7 */ /* 0x000ea400080010ff */
[----:B--2---:R-:W-:Y:S05]  /*24e0*/  @P0 EXIT ;  /* 0x000000000000094d */ /* 0x004fea0003800000 */
[----:B------:R-:W-:Y:S05]  /*24f0*/  BRA `(.L_x_39) ;  /* 0xfffffffc00ec7947 */ /* 0x000fea000383ffff */
.L_x_17:
[----:B------:R-:W-:-:S04]  /*2500*/  UISETP.NE.AND UP1, UPT, UR37, URZ, UPT ;  /* 0x000000ff2500728c */ /* 0x000fc8000bf25270 */
[----:B------:R-:W-:-:S09]  /*2510*/  UISETP.NE.OR UP1, UPT, UR8, 0x1, UP1 ;  /* 0x000000010800788c */ /* 0x000fd20008f25670 */
[----:B------:R-:W-:Y:S05]  /*2520*/  BRA.U UP1, `(.L_x_40) ;  /* 0x0000000501487547 */ /* 0x000fea000b800000 */
[----:B------:R-:W-:Y:S01]  /*2530*/  ISETP.NE.AND P2, PT, R2, RZ, PT ;  /* 0x000000ff0200720c */ /* 0x000fe20003f45270 */
[----:B------:R-:W-:Y:S01]  /*2540*/  IMAD.MOV.U32 R12, RZ, RZ, 0x1 ;  /* 0x00000001ff0c7424 */ /* 0x000fe200078e00ff */
[----:B------:R-:W-:Y:S02]  /*2550*/  CS2R R10, SRZ ;  /* 0x00000000000a7805 */ /* 0x000fe4000001ff00 */
[----:B------:R-:W-:Y:S01]  /*2560*/  CS2R R8, SRZ ;  /* 0x0000000000087805 */ /* 0x000fe2000001ff00 */
[----:B------:R-:W-:Y:S01]  /*2570*/  UMOV UR4, 0x400 ;  /* 0x0000040000047882 */ /* 0x000fe20000000000 */
[----:B------:R-:W-:Y:S01]  /*2580*/  UMOV UR6, URZ ;  /* 0x000000ff00067c82 */ /* 0x000fe20008000000 */
[----:B------:R-:W-:-:S12]  /*2590*/  ULEA UR37, UR37, UR4, 0x18 ;  /* 0x0000000425257291 */ /* 0x000fd8000f8ec0ff */
.L_x_44:
[----:B------:R-:W-:Y:S02]  /*25a0*/  LEA R0, R8, UR37, 0x3 ;  /* 0x0000002508007c11 */ /* 0x000fe4000f8e18ff */
[----:B------:R-:W-:-:S03]  /*25b0*/  SHF.L.U32 R4, R9, 0x1f, RZ ;  /* 0x0000001f09047819 */ /* 0x000fc600000006ff */
[----:B------:R-:W-:Y:S01]  /*25c0*/  VIADD R5, R0, 0xf0 ;  /* 0x000000f000057836 */ /* 0x000fe20000000000 */
[----:B------:R-:W1:Y:S02]  /*25d0*/  SYNCS.PHASECHK.TRANS64.TRYWAIT P0, [R0+URZ+0xe0], R4 ;  /* 0x0000e004000075a7 */ /* 0x000e6400080011ff */
[----:B-1----:R-:W-:Y:S05]  /*25e0*/  @!P0 BRA `(.L_x_41) ;  /* 0x0000005000408947 */ /* 0x002fea0003800000 */
.L_x_125:
[----:B------:R-:W-:Y:S01]  /*25f0*/  ULEA UR5, UR6, UR37, 0x3 ;  /* 0x0000002506057291 */ /* 0x000fe2000f8e18ff */
[----:B-1----:R-:W-:Y:S01]  /*2600*/  PRMT R0, RZ, 0x654, R5 ;  /* 0x00000654ff007816 */ /* 0x002fe20000000005 */
[----:B------:R-:W-:Y:S01]  /*2610*/  @!P2 IMAD.MOV.U32 R4, RZ, RZ, 0x10 ;  /* 0x00000010ff04a424 */ /* 0x000fe200078e00ff */
[----:B------:R-:W-:Y:S01]  /*2620*/  SHF.L.U32 R5, R12, 0x1f, RZ ;  /* 0x0000001f0c057819 */ /* 0x000fe200000006ff */
[----:B------:R-:W-:Y:S01]  /*2630*/  UIADD3 UR4, UPT, UPT, UR5, 0x80, URZ ;  /* 0x0000008005047890 */ /* 0x000fe2000fffe0ff */
[----:B------:R1:W-:Y:S05]  /*2640*/  SYNCS.ARRIVE.TRANS64.RED.A1T0 RZ, [R0+URZ], RZ ;  /* 0x000000ff00ff79a7 */ /* 0x0003ea00081004ff */
[----:B------:R-:W-:Y:S01]  /*2650*/  IMAD.U32 R6, RZ, RZ, UR4 ;  /* 0x00000004ff067e24 */ /* 0x000fe2000f8e00ff */
[----:B------:R-:W2:Y:S04]  /*2660*/  SYNCS.PHASECHK.TRANS64.TRYWAIT P0, [UR5+0x90], R5 ;  /* 0x00009005ff0075a7 */ /* 0x000ea80008001105 */
[----:B------:R-:W-:Y:S01]  /*2670*/  PRMT R6, R2, 0x654, R6 ;  /* 0x0000065402067816 */ /* 0x000fe20000000006 */
[----:B-12---:R-:W-:Y:S06]  /*2680*/  @!P0 BRA `(.L_x_42) ;  /* 0x00000050002c8947 */ /* 0x006fec0003800000 */
.L_x_127:
[----:B------:R-:W-:Y:S01]  /*2690*/  ULEA UR4, UR6, UR37, 0x4 ;  /* 0x0000002506047291 */ /* 0x000fe2000f8e20ff */
[----:B------:R-:W-:Y:S01]  /*26a0*/  SEL R3, R6, R3, !P2 ;  /* 0x0000000306037207 */ /* 0x000fe20005000000 */
[----:B------:R-:W-:Y:S01]  /*26b0*/  UIADD3 UR5, UPT, UPT, UR5, 0x80, URZ ;  /* 0x0000008005057890 */ /* 0x000fe2000fffe0ff */
[----:B-1----:R-:W-:Y:S01]  /*26c0*/  LEA R0, R11, UR37, 0x3 ;  /* 0x000000250b007c11 */ /* 0x002fe2000f8e18ff */
[----:B------:R-:W-:Y:S01]  /*26d0*/  UIADD3 UR4, UPT, UPT, UR4, 0x110, URZ ;  /* 0x0000011004047890 */ /* 0x000fe2000fffe0ff */
[----:B------:R1:W-:Y:S01]  /*26e0*/  @!P2 SYNCS.ARRIVE.TRANS64.RED RZ, [R3+URZ], R4 ;  /* 0x0000000403ffa9a7 */ /* 0x0003e200080004ff */
[----:B------:R-:W-:Y:S01]  /*26f0*/  UIADD3 UR6, UPT, UPT, UR6, 0x1, URZ ;  /* 0x0000000106067890 */ /* 0x000fe2000fffe0ff */
[----:B------:R-:W-:-:S03]  /*2700*/  VIADD R8, R8, 0x1 ;  /* 0x0000000108087836 */ /* 0x000fc60000000000 */
[----:B------:R-:W-:Y:S02]  /*2710*/  UISETP.NE.AND UP0, UPT, UR6, 0x2, UPT ;  /* 0x000000020600788c */ /* 0x000fe4000bf05270 */
[----:B------:R-:W-:Y:S01]  /*2720*/  ISETP.NE.AND P0, PT, R8, 0x2, PT ;  /* 0x000000020800780c */ /* 0x000fe20003f05270 */
[----:B------:R-:W-:Y:S06]  /*2730*/  UGETNEXTWORKID.BROADCAST [UR4], [UR5] ;  /* 0x00000000040073ca */ /* 0x000fec0008000100 */
[----:B------:R-:W-:Y:S02]  /*2740*/  USEL UR4, URZ, 0x1, UP0 ;  /* 0x00000001ff047887 */ /* 0x000fe40008000000 */
[----:B------:R-:W-:-:S04]  /*2750*/  USEL UR6, UR6, URZ, UP0 ;  /* 0x000000ff06067287 */ /* 0x000fc80008000000 */
[----:B------:R-:W-:Y:S02]  /*2760*/  LOP3.LUT R12, R12, UR4, RZ, 0x3c, !PT ;  /* 0x000000040c0c7c12 */ /* 0x000fe4000f8e3cff */
[----:B-1----:R-:W-:-:S04]  /*2770*/  SHF.L.U32 R4, R10, 0x1f, RZ ;  /* 0x0000001f0a047819 */ /* 0x002fc800000006ff */
[----:B------:R-:W1:Y:S02]  /*2780*/  SYNCS.PHASECHK.TRANS64.TRYWAIT P1, [R0+URZ+0x80], R4 ;  /* 0x00008004000075a7 */ /* 0x000e6400080211ff */
[----:B-1----:R-:W-:Y:S05]  /*2790*/  @!P1 BRA `(.L_x_43) ;  /* 0x0000005000009947 */ /* 0x002fea0003800000 */
.L_x_128:
[C---:B-1----:R-:W-:Y:S01]  /*27a0*/  LEA R4, R11.reuse, UR37, 0x4 ;  /* 0x000000250b047c11 */ /* 0x042fe2000f8e20ff */
[----:B------:R-:W-:Y:S01]  /*27b0*/  VIADD R0, R0, 0x90 ;  /* 0x0000009000007836 */ /* 0x000fe20000000000 */
[----:B------:R-:W-:Y:S01]  /*27c0*/  SEL R8, R8, RZ, P0 ;  /* 0x000000ff08087207 */ /* 0x000fe20000000000 */
[----:B------:R-:W-:-:S03]  /*27d0*/  VIADD R11, R11, 0x1 ;  /* 0x000000010b0b7836 */ /* 0x000fc60000000000 */
[----:B------:R-:W1:Y:S01]  /*27e0*/  LDS.128 R4, [R4+0x110] ;  /* 0x0001100004047984 */ /* 0x000e620000000c00 */
[----:B------:R-:W-:Y:S02]  /*27f0*/  PRMT R0, RZ, 0x654, R0 ;  /* 0x00000654ff007816 */ /* 0x000fe40000000000 */
[C---:B------:R-:W-:Y:S01]  /*2800*/  ISETP.NE.AND P1, PT, R11.reuse, 0x2, PT ;  /* 0x000000020b00780c */ /* 0x040fe20003f25270 */
[----:B------:R-:W-:Y:S01]  /*2810*/  @!PT LDS RZ, [RZ] ;  /* 0x00000000fffff984 */ /* 0x000fe20000000800 */
[----:B------:R-:W-:Y:S01]  /*2820*/  @!PT LDS RZ, [RZ] ;  /* 0x00000000fffff984 */ /* 0x000fe20000000800 */
[----:B------:R-:W-:Y:S01]  /*2830*/  @!PT LDS RZ, [RZ] ;  /* 0x00000000fffff984 */ /* 0x000fe20000000800 */
[----:B------:R-:W-:Y:S01]  /*2840*/  @!PT LDS RZ, [RZ] ;  /* 0x00000000fffff984 */ /* 0x000fe20000000800 */
[----:B------:R2:W-:Y:S06]  /*2850*/  MEMBAR.ALL.CTA ;  /* 0x0000000000007992 */ /* 0x0005ec0000008000 */
[----:B--2---:R-:W2:Y:S01]  /*2860*/  FENCE.VIEW.ASYNC.S ;  /* 0x00000000000073c6 */ /* 0x004ea20000000000 */
[----:B------:R-:W-:Y:S01]  /*2870*/  SEL R11, R11, RZ, P1 ;  /* 0x000000ff0b0b7207 */ /* 0x000fe20000800000 */
[----:B--2---:R2:W-:Y:S01]  /*2880*/  SYNCS.ARRIVE.TRANS64.RED.A1T0 RZ, [R0+URZ], RZ ;  /* 0x000000ff00ff79a7 */ /* 0x0045e200081004ff */
[----:B-1----:R-:W-:-:S02]  /*2890*/  LOP3.LUT P3, RZ, R6, 0x1, RZ, 0xc0, !PT ;  /* 0x0000000106ff7812 */ /* 0x002fc4000786c0ff */
[----:B------:R-:W-:-:S04]  /*28a0*/  SEL R4, RZ, 0x1, P1 ;  /* 0x00000001ff047807 */ /* 0x000fc80000800000 */
[----:B------:R-:W-:Y:S02]  /*28b0*/  LOP3.LUT R10, R10, R4, RZ, 0x3c, !PT ;  /* 0x000000040a0a7212 */ /* 0x000fe400078e3cff */
[----:B--2---:R-:W-:-:S04]  /*28c0*/  SEL R0, RZ, 0x1, P0 ;  /* 0x00000001ff007807 */ /* 0x004fc80000000000 */
[----:B------:R-:W-:Y:S01]  /*28d0*/  LOP3.LUT R9, R9, R0, RZ, 0x3c, !PT ;  /* 0x0000000009097212 */ /* 0x000fe200078e3cff */
[----:B------:R-:W-:Y:S06]  /*28e0*/  @P3 BRA `(.L_x_44) ;  /* 0xfffffffc002c3947 */ /* 0x000fec000383ffff */
[----:B------:R-:W-:Y:S01]  /*28f0*/  ULEA UR5, UR6, UR37, 0x3 ;  /* 0x0000002506057291 */ /* 0x000fe2000f8e18ff */
[----:B------:R-:W-:-:S08]  /*2900*/  SHF.L.U32 R2, R12, 0x1f, RZ ;  /* 0x0000001f0c027819 */ /* 0x000fd000000006ff */
[----:B------:R-:W1:Y:S02]  /*2910*/  SYNCS.PHASECHK.TRANS64 P0, [UR5+0x90], R2 ;  /* 0x00009002ff0075a7 */ /* 0x000e640008001005 */
[----:B-1----:R-:W-:Y:S05]  /*2920*/  @P0 BRA `(.L_x_45) ;  /* 0x0000000000080947 */ /* 0x002fea0003800000 */
[----:B------:R-:W1:Y:S02]  /*2930*/  SYNCS.PHASECHK.TRANS64.TRYWAIT P0, [UR5+0x90], R2 ;  /* 0x00009002ff0075a7 */ /* 0x000e640008001105 */
[----:B-1----:R-:W-:Y:S05]  /*2940*/  @!P0 BRA `(.L_x_46) ;  /* 0x0000004c00a88947 */ /* 0x002fea0003800000 */
.L_x_45:
[----:B------:R-:W-:-:S04]  /*2950*/  UIADD3 UR4, UPT, UPT, UR6, 0x1, URZ ;  /* 0x0000000106047890 */ /* 0x000fc8000fffe0ff */
[----:B------:R-:W-:-:S04]  /*2960*/  UISETP.NE.AND UP0, UPT, UR4, 0x2, UPT ;  /* 0x000000020400788c */ /* 0x000fc8000bf05270 */
[----:B------:R-:W-:Y:S02]  /*2970*/  USEL UR7, URZ, 0x1, UP0 ;  /* 0x00000001ff077887 */ /* 0x000fe40008000000 */
[----:B------:R-:W-:-:S04]  /*2980*/  USEL UR4, UR4, URZ, UP0 ;  /* 0x000000ff04047287 */ /* 0x000fc80008000000 */
[----:B------:R-:W-:Y:S01]  /*2990*/  ULEA UR4, UR4, UR37, 0x3 ;  /* 0x0000002504047291 */ /* 0x000fe2000f8e18ff */
[----:B-1----:R-:W-:-:S04]  /*29a0*/  LOP3.LUT R2, R12, UR7, RZ, 0x3c, !PT ;  /* 0x000000070c027c12 */ /* 0x002fc8000f8e3cff */
[----:B------:R-:W-:-:S04]  /*29b0*/  SHF.L.U32 R0, R2, 0x1f, RZ ;  /* 0x0000001f02007819 */ /* 0x000fc800000006ff */
[----:B------:R-:W1:Y:S02]  /*29c0*/  SYNCS.PHASECHK.TRANS64 P0, [UR4+0x90], R0 ;  /* 0x00009000ff0075a7 */ /* 0x000e640008001004 */
[----:B-1----:R-:W-:Y:S05]  /*29d0*/  @P0 EXIT ;  /* 0x000000000000094d */ /* 0x002fea0003800000 */
[----:B------:R-:W-:Y:S02]  /*29e0*/  SHF.L.U32 R2, R2, 0x1f, RZ ;  /* 0x0000001f02027819 */ /* 0x000fe400000006ff */
[----:B------:R-:W-:-:S07]  /*29f0*/  MOV R0, UR4 ;  /* 0x0000000400007c02 */ /* 0x000fce0008000f00 */
.L_x_47:
[----:B-1----:R1:W2:Y:S02]  /*2a00*/  SYNCS.PHASECHK.TRANS64.TRYWAIT P0, [R0+URZ+0x90], R2 ;  /* 0x00009002000075a7 */ /* 0x0022a400080011ff */
[----:B--2---:R-:W-:Y:S05]  /*2a10*/  @!P0 NANOSLEEP.SYNCS 0x989680 ;  /* 0x009896800000895d */ /* 0x004fea0003900000 */
[----:B------:R-:W2:Y:S02]  /*2a20*/  @!P0 SYNCS.PHASECHK.TRANS64 P0, [R0+URZ+0x90], R2 ;  /* 0x00009002000085a7 */ /* 0x000ea400080010ff */
[----:B--2---:R-:W-:Y:S05]  /*2a30*/  @P0 EXIT ;  /* 0x000000000000094d */ /* 0x004fea0003800000 */
[----:B------:R-:W-:Y:S05]  /*2a40*/  BRA `(.L_x_47) ;  /* 0xfffffffc00ec7947 */ /* 0x000fea000383ffff */
.L_x_40:
[----:B------:R-:W-:-:S09]  /*2a50*/  UISETP.NE.AND UP1, UPT, UR8, URZ, UPT ;  /* 0x000000ff0800728c */ /* 0x000fd2000bf25270 */
[----:B------:R-:W-:Y:S05]  /*2a60*/  BRA.U UP1, `(.L_x_48) ;  /* 0x0000000d01b47547 */ /* 0x000fea000b800000 */
[----:B------:R-:W-:Y:S01]  /*2a70*/  UMOV UR4, 0x40 ;  /* 0x0000004000047882 */ /* 0x000fe20000000000 */
[----:B------:R-:W-:Y:S01]  /*2a80*/  NOP ;  /* 0x0000000000007918 */ /* 0x000fe20000000000 */
[----:B------:R-:W-:Y:S01]  /*2a90*/  ULEA UR4, UR37, UR4, 0x18 ;  /* 0x0000000425047291 */ /* 0x000fe2000f8ec0ff */
[----:B------:R-:W-:Y:S02]  /*2aa0*/  UMOV UR5, 0x400 ;  /* 0x0000040000057882 */ /* 0x000fe40000000000 */
[----:B------:R-:W-:-:S06]  /*2ab0*/  ULEA UR37, UR37, UR5, 0x18 ;  /* 0x0000000525257291 */ /* 0x000fcc000f8ec0ff */
[----:B------:R-:W1:Y:S02]  /*2ac0*/  LDS.U8 R0, [UR4+0x1c] ;  /* 0x00001c04ff007984 */ /* 0x000e640008000000 */
[----:B-1----:R-:W-:-:S13]  /*2ad0*/  ISETP.NE.AND P0, PT, R0, RZ, PT ;  /* 0x000000ff0000720c */ /* 0x002fda0003f05270 */
[----:B------:R-:W-:Y:S05]  /*2ae0*/  @P0 BRA `(.L_x_49) ;  /* 0x0000000000580947 */ /* 0x000fea0003800000 */
[----:B------:R-:W-:-:S13]  /*2af0*/  ELECT P0, URZ, PT ;  /* 0x0000000000ff782f */ /* 0x000fda0003800000 */
[----:B------:R-:W-:Y:S05]  /*2b00*/  @!P0 BRA `(.L_x_50) ;  /* 0x0000000000608947 */ /* 0x000fea0003800000 */
[----:B------:R-:W-:Y:S01]  /*2b10*/  UMOV UR5, 0x10 ;  /* 0x0000001000057882 */ /* 0x000fe20000000000 */
[----:B------:R-:W-:Y:S01]  /*2b20*/  HFMA2 R0, -RZ, RZ, 0, 5.9604644775390625e-08 ;  /* 0x00000001ff007431 */ /* 0x000fe200000001ff */
[----:B------:R-:W-:-:S03]  /*2b30*/  MOV R2, 0xffff ;  /* 0x0000ffff00027802 */ /* 0x000fc60000000f00 */
[----:B------:R-:W-:Y:S04]  /*2b40*/  DEPBAR.LE SB1, 0x36 ;  /* 0x00009d800000791a */ /* 0x000fe80000000000 */
[----:B------:R-:W1:Y:S02]  /*2b50*/  UTCATOMSWS.FIND_AND_SET.ALIGN UP0, UR5, UR5 ;  /* 0x00000005000575e3 */ /* 0x000e640008000800 */
[----:B-1----:R-:W-:Y:S01]  /*2b60*/  MOV R3, UR5 ;  /* 0x0000000500037c02 */ /* 0x002fe20008000f00 */
[----:B------:R-:W-:Y:S06]  /*2b70*/  BRA.U UP0, `(.L_x_51) ;  /* 0x0000000100187547 */ /* 0x000fec000b800000 */
.L_x_52:
[----:B------:R-:W-:Y:S05]  /*2b80*/  NANOSLEEP 0x64 ;  /* 0x000000640000795d */ /* 0x000fea0003800000 */
[----:B------:R-:W-:-:S05]  /*2b90*/  UMOV UR5, 0x10 ;  /* 0x0000001000057882 */ /* 0x000fca0000000000 */
[----:B------:R-:W-:Y:S04]  /*2ba0*/  DEPBAR.LE SB1, 0x36 ;  /* 0x00009d800000791a */ /* 0x000fe80000000000 */
[----:B------:R-:W1:Y:S02]  /*2bb0*/  UTCATOMSWS.FIND_AND_SET.ALIGN UP0, UR5, UR5 ;  /* 0x00000005000575e3 */ /* 0x000e640008000800 */
[----:B-1----:R-:W-:Y:S01]  /*2bc0*/  MOV R3, UR5 ;  /* 0x0000000500037c02 */ /* 0x002fe20008000f00 */
[----:B------:R-:W-:Y:S05]  /*2bd0*/  BRA.U !UP0, `(.L_x_52) ;  /* 0xfffffffd08e87547 */ /* 0x000fea000b83ffff */
.L_x_51:
[-C--:B------:R-:W-:Y:S02]  /*2be0*/  SHF.L.U32 R2, R2, R3.reuse, RZ ;  /* 0x0000000302027219 */ /* 0x080fe400000006ff */
[----:B------:R-:W-:Y:S01]  /*2bf0*/  SHF.L.U32 R0, R0, R3, RZ ;  /* 0x0000000300007219 */ /* 0x000fe200000006ff */
[----:B------:R-:W-:Y:S02]  /*2c00*/  IMAD.SHL.U32 R3, R3, 0x20, RZ ;  /* 0x0000002003037824 */ /* 0x000fe400078e00ff */
[----:B------:R1:W-:Y:S04]  /*2c10*/  ATOMS.OR RZ, [UR4+0x14], R2 ;  /* 0x00001402ffff798c */ /* 0x0003e8000b000004 */
[----:B------:R1:W-:Y:S04]  /*2c20*/  ATOMS.OR RZ, [UR4+0x18], R0 ;  /* 0x00001800ffff798c */ /* 0x0003e8000b000004 */
[----:B------:R1:W-:Y:S01]  /*2c30*/  STS [UR37+0x130], R3 ;  /* 0x00013003ff007988 */ /* 0x0003e20008000825 */
[----:B------:R-:W-:Y:S05]  /*2c40*/  BRA `(.L_x_50) ;  /* 0x0000000000107947 */ /* 0x000fea0003800000 */
.L_x_49:
[----:B------:R-:W-:Y:S02]  /*2c50*/  MOV R0, 0xffffffff ;  /* 0xffffffff00007802 */ /* 0x000fe40000000f00 */
[----:B------:R-:W-:-:S03]  /*2c60*/  MOV R2, 0x2c90 ;  /* 0x00002c9000027802 */ /* 0x000fc60000000f00 */
[----:B------:R1:W-:Y:S04]  /*2c70*/  STS [UR37+0x130], R0 ;  /* 0x00013000ff007988 */ /* 0x0003e80008000825 */
[----:B-1-3-5:R-:W-:Y:S05]  /*2c80*/  CALL.REL.NOINC `($__internal_1_$__cuda_sm10x_tcgen05_guardrail_trap_phase_invalid_during_alloc) ;  /* 0x00000050007c7944 */ /* 0x02afea0003c00000 */
.L_x_50:
[----:B------:R-:W-:Y:S05]  /*2c90*/  WARPSYNC.ALL ;  /* 0x0000000000007948 */ /* 0x000fea0003800000 */
[----:B------:R-:W2:Y:S01]  /*2ca0*/  S2UR UR5, SR_CgaCtaId ;  /* 0x00000000000579c3 */ /* 0x000ea20000008800 */
[----:B------:R-:W-:Y:S01]  /*2cb0*/  UMOV UR4, 0x400 ;  /* 0x0000040000047882 */ /* 0x000fe20000000000 */
[----:B------:R-:W-:-:S06]  /*2cc0*/  NOP ;  /* 0x0000000000007918 */ /* 0x000fcc0000000000 */
[----:B------:R-:W-:Y:S06]  /*2cd0*/  BAR.ARV 0x6, 0xa0 ;  /* 0x0182800000007b1d */ /* 0x000fec0000002000 */
[----:B------:R-:W4:Y:S01]  /*2ce0*/  LDCU UR7, c[0x0][0x38c] ;  /* 0x00007180ff0777ac */ /* 0x000f220008000800 */
[----:B------:R-:W-:Y:S01]  /*2cf0*/  IMAD.MOV.U32 R11, RZ, RZ, 0x1 ;  /* 0x00000001ff0b7424 */ /* 0x000fe200078e00ff */
[----:B------:R-:W-:Y:S01]  /*2d00*/  CS2R R8, SRZ ;  /* 0x0000000000087805 */ /* 0x000fe2000001ff00 */
[----:B------:R-:W-:Y:S01]  /*2d10*/  IMAD.MOV.U32 R10, RZ, RZ, RZ ;  /* 0x000000ffff0a7224 */ /* 0x000fe200078e00ff */
[----:B------:R-:W3:Y:S01]  /*2d20*/  LDCU UR6, c[0x0][0x38c] ;  /* 0x00007180ff0677ac */ /* 0x000ee20008000800 */
[----:B------:R-:W-:Y:S01]  /*2d30*/  UMOV UR15, URZ ;  /* 0x000000ff000f7c82 */ /* 0x000fe20008000000 */
[----:B------:R-:W-:Y:S01]  /*2d40*/  UMOV UR14, URZ ;  /* 0x000000ff000e7c82 */ /* 0x000fe20008000000 */
[----:B--2---:R-:W-:Y:S01]  /*2d50*/  ULEA UR5, UR5, UR4, 0x18 ;  /* 0x0000000405057291 */ /* 0x004fe2000f8ec0ff */
[----:B------:R-:W-:Y:S01]  /*2d60*/  UMOV UR24, 0x0 ;  /* 0x0000000000187882 */ /* 0x000fe20000000000 */
[----:B------:R-:W-:-:S02]  /*2d70*/  UMOV UR25, 0x8100490 ;  /* 0x0810049000197882 */ /* 0x000fc40000000000 */
[----:B------:R-:W-:Y:S02]  /*2d80*/  UIADD3 UR10, UPT, UPT, UR5, 0x6400, URZ ;  /* 0x00006400050a7890 */ /* 0x000fe4000fffe0ff */
[----:B------:R-:W-:Y:S02]  /*2d90*/  UIADD3 UR11, UPT, UPT, UR5, 0x16400, URZ ;  /* 0x00016400050b7890 */ /* 0x000fe4000fffe0ff */
[----:B----4-:R-:W-:Y:S01]  /*2da0*/  UIADD3 UR7, UPT, UPT, UR7, 0x3f, URZ ;  /* 0x0000003f07077890 */ /* 0x010fe2000fffe0ff */
[----:B-1----:R-:W1:Y:S01]  /*2db0*/  LDS R0, [UR5+0x130] ;  /* 0x00013005ff007984 */ /* 0x002e620008000800 */
[----:B------:R-:W-:Y:S02]  /*2dc0*/  USHF.R.U32.HI UR10, URZ, 0x4, UR10 ;  /* 0x00000004ff0a7899 */ /* 0x000fe4000801160a */
[----:B------:R-:W-:Y:S02]  /*2dd0*/  USHF.R.S32.HI UR4, URZ, 0x1f, UR7 ;  /* 0x0000001fff047899 */ /* 0x000fe40008011407 */
[----:B------:R-:W-:-:S02]  /*2de0*/  USHF.R.U32.HI UR11, URZ, 0x4, UR11 ;  /* 0x00000004ff0b7899 */ /* 0x000fc4000801160b */
[----:B------:R-:W-:Y:S02]  /*2df0*/  ULEA.HI UR4, UR4, UR7, URZ, 0x6 ;  /* 0x0000000704047291 */ /* 0x000fe4000f8f30ff */
[----:B------:R-:W-:Y:S02]  /*2e00*/  ULOP3.LUT UR10, UR10, 0x3fff, URZ, 0xc0, !UPT ;  /* 0x00003fff0a0a7892 */ /* 0x000fe4000f8ec0ff */
[----:B------:R-:W-:Y:S02]  /*2e10*/  USHF.R.S32.HI UR4, URZ, 0x6, UR4 ;  /* 0x00000006ff047899 */ /* 0x000fe40008011404 */
[----:B------:R-:W-:Y:S02]  /*2e20*/  ULOP3.LUT UR11, UR11, 0x3fff, URZ, 0xc0, !UPT ;  /* 0x00003fff0b0b7892 */ /* 0x000fe4000f8ec0ff */
[----:B------:R-:W-:Y:S01]  /*2e30*/  UISETP.LT.AND UP0, UPT, UR4, 0x1, UPT ;  /* 0x000000010400788c */ /* 0x000fe2000bf01270 */
[----:B------:R-:W-:Y:S01]  /*2e40*/  UMOV UR22, 0x0 ;  /* 0x0000000000167882 */ /* 0x000fe20000000000 */
[----:B------:R-:W-:-:S02]  /*2e50*/  UMOV UR23, 0x8100490 ;  /* 0x0810049000177882 */ /* 0x000fc40000000000 */
[----:B------:R-:W-:Y:S02]  /*2e60*/  USEL UR9, UR4, 0x1, !UP0 ;  /* 0x0000000104097887 */ /* 0x000fe4000c000000 */
[----:B------:R-:W-:Y:S02]  /*2e70*/  ULOP3.LUT UR10, UR10, 0x10000, URZ, 0xfc, !UPT ;  /* 0x000100000a0a7892 */ /* 0x000fe4000f8efcff */
[----:B------:R-:W-:Y:S02]  /*2e80*/  ULOP3.LUT UR11, UR11, 0x10000, URZ, 0xfc, !UPT ;  /* 0x000100000b0b7892 */ /* 0x000fe4000f8efcff */
[----:B------:R-:W-:Y:S02]  /*2e90*/  UIADD3 UR9, UPT, UPT, -UR9, URZ, URZ ;  /* 0x000000ff09097290 */ /* 0x000fe4000fffe1ff */
[----:B---3--:R-:W-:Y:S01]  /*2ea0*/  UISETP.GE.AND UP3, UPT, UR6, 0x1, UPT ;  /* 0x000000010600788c */ /* 0x008fe2000bf66270 */
[----:B------:R-:W-:Y:S01]  /*2eb0*/  UMOV UR20, 0x0 ;  /* 0x0000000000147882 */ /* 0x000fe20000000000 */
[----:B------:R-:W-:Y:S01]  /*2ec0*/  UMOV UR21, 0x8100490 ;  /* 0x0810049000157882 */ /* 0x000fe20000000000 */
[----:B------:R-:W-:Y:S01]  /*2ed0*/  UMOV UR18, 0x0 ;  /* 0x0000000000127882 */ /* 0x000fe20000000000 */
[----:B------:R-:W-:Y:S01]  /*2ee0*/  UMOV UR19, 0x8100490 ;  /* 0x0810049000137882 */ /* 0x000fe20000000000 */
[----:B-1----:R-:W-:-:S15]  /*2ef0*/  R2UR UR16, R0 ;  /* 0x00000000001072ca */ /* 0x002fde00000e0000 */
.L_x_59:
[----:B------:R-:W-:Y:S02]  /*2f00*/  LEA R0, R10, UR5, 0x3 ;  /* 0x000000050a007c11 */ /* 0x000fe4000f8e18ff */
[----:B------:R-:W-:Y:S02]  /*2f10*/  SHF.L.U32 R2, R9, 0x1f, RZ ;  /* 0x0000001f09027819 */ /* 0x000fe400000006ff */
[----:B------:R-:W-:Y:S01]  /*2f20*/  PLOP3.LUT P0, PT, PT, PT, UP3, 0x80, 0x8 ;  /* 0x000000000008781c */ /* 0x000fe20003f0f038 */
[----:B------:R-:W-:Y:S01]  /*2f30*/  VIADD R3, R0, 0x90 ;  /* 0x0000009000037836 */ /* 0x000fe20000000000 */
[----:B-1----:R-:W1:Y:S02]  /*2f40*/  SYNCS.PHASECHK.TRANS64.TRYWAIT P1, [R0+URZ+0x80], R2 ;  /* 0x00008002000075a7 */ /* 0x002e6400080211ff */
[----:B-1-3--:R-:W-:Y:S09]  /*2f50*/  @!P1 BRA `(.L_x_53) ;  /* 0x00000048003c9947 */ /* 0x00aff20003800000 */
.L_x_130:
[----:B------:R-:W-:Y:S01]  /*2f60*/  LEA R4, R10, UR5, 0x4 ;  /* 0x000000050a047c11 */ /* 0x000fe2000f8e20ff */
[----:B------:R-:W-:Y:S01]  /*2f70*/  @UP3 ULEA UR6, UR14, UR5, 0x3 ;  /* 0x000000050e063291 */ /* 0x000fe2000f8e18ff */
[----:B------:R-:W-:Y:S01]  /*2f80*/  PLOP3.LUT P2, PT, PT, PT, PT, 0x80, 0x8 ;  /* 0x000000000008781c */ /* 0x000fe20003f4f070 */
[----:B------:R-:W-:Y:S01]  /*2f90*/  ULEA UR7, UR15, UR5, 0x3 ;  /* 0x000000050f077291 */ /* 0x000fe2000f8e18ff */
[----:B------:R-:W-:Y:S01]  /*2fa0*/  PRMT R3, RZ, 0x654, R3 ;  /* 0x00000654ff037816 */ /* 0x000fe20000000003 */
[----:B------:R-:W-:Y:S01]  /*2fb0*/  ULEA UR8, UR15, UR16, 0x6 ;  /* 0x000000100f087291 */ /* 0x000fe2000f8e30ff */
[----:B------:R-:W2:Y:S01]  /*2fc0*/  LDS.128 R4, [R4+0x110] ;  /* 0x0001100004047984 */ /* 0x000ea20000000c00 */
[----:B-1----:R-:W-:Y:S02]  /*2fd0*/  @P0 SHF.L.U32 R2, R8, 0x1f, RZ ;  /* 0x0000001f08020819 */ /* 0x002fe400000006ff */
[----:B------:R-:W-:Y:S01]  /*2fe0*/  SHF.L.U32 R0, R11, 0x1f, RZ ;  /* 0x0000001f0b007819 */ /* 0x000fe200000006ff */
[----:B------:R-:W-:Y:S01]  /*2ff0*/  @!PT LDS RZ, [RZ] ;  /* 0x00000000fffff984 */ /* 0x000fe20000000800 */
[----:B------:R-:W-:Y:S01]  /*3000*/  @!PT LDS RZ, [RZ] ;  /* 0x00000000fffff984 */ /* 0x000fe20000000800 */
[----:B------:R-:W-:Y:S01]  /*3010*/  @!PT LDS RZ, [RZ] ;  /* 0x00000000fffff984 */ /* 0x000fe20000000800 */
[----:B------:R-:W-:Y:S01]  /*3020*/  @!PT LDS RZ, [RZ] ;  /* 0x00000000fffff984 */ /* 0x000fe20000000800 */
[----:B------:R1:W-:Y:S06]  /*3030*/  MEMBAR.ALL.CTA ;  /* 0x0000000000007992 */ /* 0x0003ec0000008000 */
[----:B-1----:R-:W1:Y:S02]  /*3040*/  FENCE.VIEW.ASYNC.S ;  /* 0x00000000000073c6 */ /* 0x002e640000000000 */
[----:B-1----:R1:W-:Y:S01]  /*3050*/  SYNCS.ARRIVE.TRANS64.RED.A1T0 RZ, [R3+URZ], RZ ;  /* 0x000000ff03ff79a7 */ /* 0x0023e200081004ff */
[----:B------:R1:W3:Y:S01]  /*3060*/  @P0 SYNCS.PHASECHK.TRANS64.TRYWAIT P2, [UR6], R2 ;  /* 0x00000002ff0005a7 */ /* 0x0002e20008041106 */
[----:B--2---:R-:W-:Y:S01]  /*3070*/  LOP3.LUT P1, RZ, R6, 0x1, RZ, 0xc0, !PT ;  /* 0x0000000106ff7812 */ /* 0x004fe2000782c0ff */
[----:B------:R-:W2:Y:S02]  /*3080*/  SYNCS.PHASECHK.TRANS64.TRYWAIT P0, [UR7+0xc0], R0 ;  /* 0x0000c000ff0075a7 */ /* 0x000ea40008001107 */
[----:B-123--:R-:W-:Y:S10]  /*3090*/  @!P0 BRA `(.L_x_54) ;  /* 0x0000004800008947 */ /* 0x00eff40003800000 */
.L_x_132:
[----:B------:R-:W-:Y:S01]  /*30a0*/  IADD3 R10, PT, PT, R10, 0x1, RZ ;  /* 0x000000010a0a7810 */ /* 0x000fe20007ffe0ff */
[----:B------:R-:W-:Y:S06]  /*30b0*/  BRA.U !UP3, `(.L_x_55) ;  /* 0x000000010bc07547 */ /* 0x000fec000b800000 */
[----:B------:R-:W-:Y:S01]  /*30c0*/  UPLOP3.LUT UP4, UPT, UPT, UPT, UPT, 0x40, 0x4 ;  /* 0x000000000004789c */ /* 0x000fe20003f8e870 */
[----:B------:R-:W-:Y:S01]  /*30d0*/  UMOV UR13, UR9 ;  /* 0x00000009000d7c82 */ /* 0x000fe20008000000 */
[----:B------:R-:W-:Y:S01]  /*30e0*/  UMOV UR12, UR4 ;  /* 0x00000004000c7c82 */ /* 0x000fe20008000000 */
[----:B------:R-:W-:-:S08]  /*30f0*/  UMOV UR17, UR14 ;  /* 0x0000000e00117c82 */ /* 0x000fd00008000000 */
.L_x_58:
[----:B------:R-:W-:Y:S02]  /*3100*/  UIADD3 UR13, UPT, UPT, UR13, 0x1, URZ ;  /* 0x000000010d0d7890 */ /* 0x000fe4000fffe0ff */
[----:B--2---:R-:W-:Y:S02]  /*3110*/  ULEA UR6, UR17, UR5, 0x3 ;  /* 0x0000000511067291 */ /* 0x004fe4000f8e18ff */
[----:B------:R-:W-:Y:S01]  /*3120*/  UISETP.NE.AND UP0, UPT, UR13, URZ, UPT ;  /* 0x000000ff0d00728c */ /* 0x000fe2000bf05270 */
[----:B---3--:R-:W-:Y:S10]  /*3130*/  @P2 BRA `(.L_x_56) ;  /* 0x00000000000c2947 */ /* 0x008ff40003800000 */
[----:B-1----:R-:W-:Y:S04]  /*3140*/  SHF.L.U32 R2, R8, 0x1f, RZ ;  /* 0x0000001f08027819 */ /* 0x002fe800000006ff */
[----:B------:R-:W1:Y:S02]  /*3150*/  SYNCS.PHASECHK.TRANS64.TRYWAIT P0, [UR6], R2 ;  /* 0x00000002ff0075a7 */ /* 0x000e640008001106 */
[----:B-1----:R-:W-:Y:S05]  /*3160*/  @!P0 BRA `(.L_x_57) ;  /* 0x0000004400e48947 */ /* 0x002fea0003800000 */
.L_x_56:
[----:B------:R-:W-:Y:S01]  /*3170*/  UISETP.NE.AND UP1, UPT, UR12, 0x1, UPT ;  /* 0x000000010c00788c */ /* 0x000fe2000bf25270 */
[----:B------:R-:W-:Y:S01]  /*3180*/  PLOP3.LUT P2, PT, PT, PT, PT, 0x80, 0x8 ;  /* 0x000000000008781c */ /* 0x000fe20003f4f070 */
[----:B------:R-:W-:Y:S02]  /*3190*/  UIADD3 UR14, UPT, UPT, UR17, 0x1, URZ ;  /* 0x00000001110e7890 */ /* 0x000fe4000fffe0ff */
[----:B------:R-:W-:Y:S02]  /*31a0*/  ULEA UR28, UR17, UR11, 0x9 ;  /* 0x0000000b111c7291 */ /* 0x000fe4000f8e48ff */
[----:B------:R-:W-:Y:S01]  /*31b0*/  UISETP.NE.AND UP2, UPT, UR14, 0x4, UPT ;  /* 0x000000040e00788c */ /* 0x000fe2000bf45270 */
[----:B------:R-:W-:Y:S01]  /*31c0*/  PLOP3.LUT P0, PT, PT, PT, UP1, 0x80, 0x8 ;  /* 0x000000000008781c */ /* 0x000fe20003f0f018 */
[----:B------:R-:W-:Y:S02]  /*31d0*/  UIADD3 UR40, UPT, UPT, UR28, 0x2, URZ ;  /* 0x000000021c287890 */ /* 0x000fe4000fffe0ff */
[----:B------:R-:W-:Y:S02]  /*31e0*/  USEL UR27, URZ, 0x1, UP2 ;  /* 0x00000001ff1b7887 */ /* 0x000fe40009000000 */
[----:B------:R-:W-:Y:S02]  /*31f0*/  USEL UR14, UR14, URZ, UP2 ;  /* 0x000000ff0e0e7287 */ /* 0x000fe40009000000 */
[----:B------:R-:W-:Y:S02]  /*3200*/  UIADD3 UR36, UPT, UPT, UR28, 0x4, URZ ;  /* 0x000000041c247890 */ /* 0x000fe4000fffe0ff */
[----:B------:R-:W-:Y:S01]  /*3210*/  @UP1 ULEA UR26, UR14, UR5, 0x3 ;  /* 0x000000050e1a1291 */ /* 0x000fe2000f8e18ff */
[----:B------:R-:W-:Y:S01]  /*3220*/  LOP3.LUT R8, R8, UR27, RZ, 0x3c, !PT ;  /* 0x0000001b08087c12 */ /* 0x000fe2000f8e3cff */
[----:B------:R-:W-:Y:S02]  /*3230*/  UIADD3 UR32, UPT, UPT, UR28, 0x6, URZ ;  /* 0x000000061c207890 */ /* 0x000fe4000fffe0ff */
[----:B------:R-:W-:Y:S01]  /*3240*/  UIADD3 UR6, UPT, UPT, UR6, 0x20, URZ ;  /* 0x0000002006067890 */ /* 0x000fe2000fffe0ff */
[----:B-1----:R-:W-:Y:S01]  /*3250*/  @P0 SHF.L.U32 R0, R8, 0x1f, RZ ;  /* 0x0000001f08000819 */ /* 0x002fe200000006ff */
[----:B------:R-:W-:Y:S01]  /*3260*/  UIADD3 UR12, UPT, UPT, UR12, -0x1, URZ ;  /* 0xffffffff0c0c7890 */ /* 0x000fe2000fffe0ff */
[----:B------:R-:W-:Y:S02]  /*3270*/  UMOV UR29, 0x40004040 ;  /* 0x40004040001d7882 */ /* 0x000fe40000000000 */
[----:B------:R2:W3:Y:S01]  /*3280*/  @P0 SYNCS.PHASECHK.TRANS64.TRYWAIT P2, [UR26], R0 ;  /* 0x00000000ff0005a7 */ /* 0x0004e2000804111a */
[----:B------:R-:W-:Y:S01]  /*3290*/  ULEA UR26, UR17, UR10, 0xa ;  /* 0x0000000a111a7291 */ /* 0x000fe2000f8e50ff */
[----:B------:R-:W-:Y:S01]  /*32a0*/  UMOV UR27, 0x40004040 ;  /* 0x40004040001b7882 */ /* 0x000fe20000000000 */
[----:B------:R-:W-:Y:S02]  /*32b0*/  UMOV UR41, 0x40004040 ;  /* 0x4000404000297882 */ /* 0x000fe40000000000 */
[----:B------:R-:W-:Y:S02]  /*32c0*/  UIADD3 UR38, UPT, UPT, UR26, 0x2, URZ ;  /* 0x000000021a267890 */ /* 0x000fe4000fffe0ff */
[----:B------:R-:W-:Y:S02]  /*32d0*/  UIADD3 UR34, UPT, UPT, UR26, 0x4, URZ ;  /* 0x000000041a227890 */ /* 0x000fe4000fffe0ff */
[----:B------:R-:W-:Y:S01]  /*32e0*/  UIADD3 UR30, UPT, UPT, UR26, 0x6, URZ ;  /* 0x000000061a1e7890 */ /* 0x000fe2000fffe0ff */
[----:B------:R2:W-:Y:S01]  /*32f0*/  UTCHMMA gdesc[UR26], gdesc[UR28], tmem[UR8], tmem[UR24], idesc[UR25], UP4 ;  /* 0x00ff181c1a0075ea */ /* 0x0005e2000a000008 */
[----:B------:R-:W-:Y:S01]  /*3300*/  UPLOP3.LUT UP4, UPT, UPT, UPT, UPT, 0x80, 0x8 ;  /* 0x000000000008789c */ /* 0x000fe20003f8f070 */
[----:B------:R-:W-:Y:S01]  /*3310*/  UMOV UR39, 0x40004040 ;  /* 0x4000404000277882 */ /* 0x000fe20000000000 */
[----:B------:R-:W-:Y:S01]  /*3320*/  UMOV UR37, 0x40004040 ;  /* 0x4000404000257882 */ /* 0x000fe20000000000 */
[----:B------:R2:W-:Y:S01]  /*3330*/  UTCHMMA gdesc[UR38], gdesc[UR40], tmem[UR8], tmem[UR22], idesc[UR23], UPT ;  /* 0x00ff1628260075ea */ /* 0x0005e2000b800008 */
[----:B------:R-:W-:Y:S01]  /*3340*/  UMOV UR35, 0x40004040 ;  /* 0x4000404000237882 */ /* 0x000fe20000000000 */
[----:B------:R-:W-:Y:S01]  /*3350*/  UMOV UR33, 0x40004040 ;  /* 0x4000404000217882 */ /* 0x000fe20000000000 */
[----:B------:R-:W-:Y:S01]  /*3360*/  UMOV UR31, 0x40004040 ;  /* 0x40004040001f7882 */ /* 0x000fe20000000000 */
[----:B------:R2:W-:Y:S01]  /*3370*/  UTCHMMA gdesc[UR34], gdesc[UR36], tmem[UR8], tmem[UR20], idesc[UR21], UPT ;  /* 0x00ff1424220075ea */ /* 0x0005e2000b800008 */
[----:B------:R2:W-:Y:S01]  /*3380*/  UTCHMMA gdesc[UR30], gdesc[UR32], tmem[UR8], tmem[UR18], idesc[UR19], UPT ;  /* 0x00ff12201e0075ea */ /* 0x0005e2000b800008 */
[----:B------:R2:W-:Y:S01]  /*3390*/  UTCBAR [UR6], URZ ;  /* 0x000000ff060073e9 */ /* 0x0005e200080000ff */
[----:B------:R-:W-:Y:S01]  /*33a0*/  UMOV UR17, UR14 ;  /* 0x0000000e00117c82 */ /* 0x000fe20008000000 */
[----:B------:R-:W-:Y:S05]  /*33b0*/  BRA.U UP0, `(.L_x_58) ;  /* 0xfffffffd00507547 */ /* 0x000fea000b83ffff */
.L_x_55:
[----:B------:R-:W-:Y:S01]  /*33c0*/  UIADD3 UR15, UPT, UPT, UR15, 0x1, URZ ;  /* 0x000000010f0f7890 */ /* 0x000fe2000fffe0ff */
[C---:B------:R-:W-:Y:S01]  /*33d0*/  ISETP.NE.AND P0, PT, R10.reuse, 0x2, PT ;  /* 0x000000020a00780c */ /* 0x040fe20003f05270 */
[----:B------:R-:W-:Y:S02]  /*33e0*/  UIADD3 UR7, UPT, UPT, UR7, 0xa0, URZ ;  /* 0x000000a007077890 */ /* 0x000fe4000fffe0ff */
[----:B------:R-:W-:Y:S01]  /*33f0*/  UISETP.NE.AND UP0, UPT, UR15, 0x4, UPT ;  /* 0x000000040f00788c */ /* 0x000fe2000bf05270 */
[----:B-12---:R-:W-:Y:S02]  /*3400*/  SEL R0, RZ, 0x1, P0 ;  /* 0x00000001ff007807 */ /* 0x006fe40000000000 */
[----:B------:R-:W-:Y:S01]  /*3410*/  SEL R10, R10, RZ, P0 ;  /* 0x000000ff0a0a7207 */ /* 0x000fe20000000000 */
[----:B------:R-:W-:Y:S01]  /*3420*/  USEL UR6, URZ, 0x1, UP0 ;  /* 0x00000001ff067887 */ /* 0x000fe20008000000 */
[----:B------:R-:W-:Y:S01]  /*3430*/  LOP3.LUT R9, R9, R0, RZ, 0x3c, !PT ;  /* 0x0000000009097212 */ /* 0x000fe200078e3cff */
[----:B------:R-:W-:Y:S01]  /*3440*/  USEL UR15, UR15, URZ, UP0 ;  /* 0x000000ff0f0f7287 */ /* 0x000fe20008000000 */
[----:B------:R1:W-:Y:S03]  /*3450*/  UTCBAR [UR7], URZ ;  /* 0x000000ff070073e9 */ /* 0x0003e600080000ff */
[----:B------:R-:W-:Y:S01]  /*3460*/  LOP3.LUT R11, R11, UR6, RZ, 0x3c, !PT ;  /* 0x000000060b0b7c12 */ /* 0x000fe2000f8e3cff */
[----:B------:R-:W-:Y:S07]  /*3470*/  @P1 BRA `(.L_x_59) ;  /* 0xfffffff800a01947 */ /* 0x000fee000383ffff */
[----:B------:R-:W2:Y:S01]  /*3480*/  S2UR UR4, SR_CgaCtaId ;  /* 0x00000000000479c3 */ /* 0x000ea20000008800 */
[----:B------:R-:W-:Y:S01]  /*3490*/  ELECT P0, URZ, PT ;  /* 0x0000000000ff782f */ /* 0x000fe20003800000 */
[----:B------:R-:W-:Y:S01]  /*34a0*/  IMAD.MOV.U32 R0, RZ, RZ, 0x1 ;  /* 0x00000001ff007424 */ /* 0x000fe200078e00ff */
[----:B------:R-:W-:Y:S01]  /*34b0*/  UIADD3 UR5, UPT, UPT, UR5, 0xc0, URZ ;  /* 0x000000c005057890 */ /* 0x000fe2000fffe0ff */
[----:B------:R-:W-:Y:S01]  /*34c0*/  SHF.L.U32 R2, R11, 0x1f, RZ ;  /* 0x0000001f0b027819 */ /* 0x000fe200000006ff */
[----:B------:R-:W-:-:S03]  /*34d0*/  UMOV UR6, 0x40 ;  /* 0x0000004000067882 */ /* 0x000fc60000000000 */
[----:B------:R-:W-:Y:S01]  /*34e0*/  UVIRTCOUNT.DEALLOC.SMPOOL 0x80 ;  /* 0x000000800000784c */ /* 0x000fe20000000000 */
[----:B--2---:R-:W-:Y:S02]  /*34f0*/  ULEA UR4, UR4, UR6, 0x18 ;  /* 0x0000000604047291 */ /* 0x004fe4000f8ec0ff */
[----:B------:R-:W-:-:S07]  /*3500*/  ULEA UR6, UR15, UR5, 0x3 ;  /* 0x000000050f067291 */ /* 0x000fce000f8e18ff */
[----:B------:R2:W-:Y:S02]  /*3510*/  @P0 STS.U8 [UR4+0x1c], R0 ;  /* 0x00001c00ff000988 */ /* 0x0005e40008000004 */
[----:B------:R-:W4:Y:S02]  /*3520*/  SYNCS.PHASECHK.TRANS64.TRYWAIT P0, [UR6], R2 ;  /* 0x00000002ff0075a7 */ /* 0x000f240008001106 */
[----:B--2-4-:R-:W-:Y:S05]  /*3530*/  @!P0 BRA `(.L_x_60) ;  /* 0x0000004400088947 */ /* 0x014fea0003800000 */
.L_x_135:
[----:B-1----:R-:W-:-:S04]  /*3540*/  UIADD3 UR7, UPT, UPT, UR15, 0x1, URZ ;  /* 0x000000010f077890 */ /* 0x002fc8000fffe0ff */
[----:B------:R-:W-:-:S04]  /*3550*/  UISETP.NE.AND UP0, UPT, UR7, 0x4, UPT ;  /* 0x000000040700788c */ /* 0x000fc8000bf05270 */
[----:B------:R-:W-:Y:S02]  /*3560*/  USEL UR8, URZ, 0x1, UP0 ;  /* 0x00000001ff087887 */ /* 0x000fe40008000000 */
[----:B------:R-:W-:-:S04]  /*3570*/  USEL UR7, UR7, URZ, UP0 ;  /* 0x000000ff07077287 */ /* 0x000fc80008000000 */
[----:B------:R-:W-:Y:S01]  /*3580*/  ULEA UR6, UR7, UR5, 0x3 ;  /* 0x0000000507067291 */ /* 0x000fe2000f8e18ff */
[----:B--2---:R-:W-:-:S04]  /*3590*/  LOP3.LUT R2, R11, UR8, RZ, 0x3c, !PT ;  /* 0x000000080b027c12 */ /* 0x004fc8000f8e3cff */
[----:B------:R-:W-:-:S04]  /*35a0*/  SHF.L.U32 R3, R2, 0x1f, RZ ;  /* 0x0000001f02037819 */ /* 0x000fc800000006ff */
[----:B------:R-:W1:Y:S02]  /*35b0*/  SYNCS.PHASECHK.TRANS64.TRYWAIT P0, [UR6], R3 ;  /* 0x00000003ff0075a7 */ /* 0x000e640008001106 */
[----:B-1----:R-:W-:Y:S05]  /*35c0*/  @!P0 BRA `(.L_x_61) ;  /* 0x0000004000fc8947 */ /* 0x002fea0003800000 */
.L_x_137:
        /* <DEDUP_REMOVED lines=9> */
.L_x_139:
[----:B------:R-:W-:-:S04]  /*3660*/  UIADD3 UR7, UPT, UPT, UR7, 0x1, URZ ;  /* 0x0000000107077890 */ /* 0x000fc8000fffe0ff */
[----:B------:R-:W-:-:S04]  /*3670*/  UISETP.NE.AND UP0, UPT, UR7, 0x4, UPT ;  /* 0x000000040700788c */ /* 0x000fc8000bf05270 */
[----:B------:R-:W-:Y:S02]  /*3680*/  USEL UR6, URZ, 0x1, UP0 ;  /* 0x00000001ff067887 */ /* 0x000fe40008000000 */
[----:B------:R-:W-:-:S04]  /*3690*/  USEL UR7, UR7, URZ, UP0 ;  /* 0x000000ff07077287 */ /* 0x000fc80008000000 */
[----:B------:R-:W-:Y:S01]  /*36a0*/  ULEA UR7, UR7, UR5, 0x3 ;  /* 0x0000000507077291 */ /* 0x000fe2000f8e18ff */
[----:B------:R-:W-:-:S04]  /*36b0*/  LOP3.LUT R2, R2, UR6, RZ, 0x3c, !PT ;  /* 0x0000000602027c12 */ /* 0x000fc8000f8e3cff */
[----:B------:R-:W-:-:S04]  /*36c0*/  SHF.L.U32 R2, R2, 0x1f, RZ ;  /* 0x0000001f02027819 */ /* 0x000fc800000006ff */
[----:B------:R-:W2:Y:S02]  /*36d0*/  SYNCS.PHASECHK.TRANS64.TRYWAIT P0, [UR7], R2 ;  /* 0x00000002ff0075a7 */ /* 0x000ea40008001107 */
[----:B--2---:R-:W-:Y:S05]  /*36e0*/  @!P0 BRA `(.L_x_63) ;  /* 0x0000004000e48947 */ /* 0x004fea0003800000 */
.L_x_141:
[----:B------:R-:W-:Y:S01]  /*36f0*/  NOP ;  /* 0x0000000000007918 */ /* 0x000fe20000000000 */
[----:B-1----:R-:W1:Y:S01]  /*3700*/  LDS R0, [UR4+0x14] ;  /* 0x00001404ff007984 */ /* 0x002e620008000800 */
[----:B------:R-:W-:Y:S01]  /*3710*/  ULOP3.LUT UR6, UR16, 0xffff, URZ, 0xc0, !UPT ;  /* 0x0000ffff10067892 */ /* 0x000fe2000f8ec0ff */
[----:B------:R-:W-:Y:S01]  /*3720*/  UMOV UR8, 0xffff ;  /* 0x0000ffff00087882 */ /* 0x000fe20000000000 */
[----:B------:R-:W-:Y:S02]  /*3730*/  UMOV UR5, 0x1 ;  /* 0x0000000100057882 */ /* 0x000fe40000000000 */
[----:B------:R-:W-:-:S04]  /*3740*/  USHF.R.U32.HI UR6, URZ, 0x5, UR6 ;  /* 0x00000005ff067899 */ /* 0x000fc80008011606 */
[----:B------:R-:W-:Y:S02]  /*3750*/  USHF.L.U32 UR8, UR8, UR6, URZ ;  /* 0x0000000608087299 */ /* 0x000fe400080006ff */
[----:B------:R-:W-:-:S04]  /*3760*/  USHF.L.U32 UR5, UR5, UR6, URZ ;  /* 0x0000000605057299 */ /* 0x000fc800080006ff */
[----:B-1----:R-:W-:-:S04]  /*3770*/  LOP3.LUT R0, R0, UR8, RZ, 0xc0, !PT ;  /* 0x0000000800007c12 */ /* 0x002fc8000f8ec0ff */
[----:B------:R-:W-:-:S13]  /*3780*/  ISETP.NE.AND P0, PT, R0, UR8, PT ;  /* 0x0000000800007c0c */ /* 0x000fda000bf05270 */
[----:B------:R-:W-:Y:S05]  /*3790*/  @P0 BRA `(.L_x_64) ;  /* 0x0000000000580947 */ /* 0x000fea0003800000 */
[----:B------:R-:W1:Y:S02]  /*37a0*/  LDS R0, [UR4+0x18] ;  /* 0x00001804ff007984 */ /* 0x000e640008000800 */
[----:B-1----:R-:W-:-:S04]  /*37b0*/  LOP3.LUT R0, R0, UR5, RZ, 0xc0, !PT ;  /* 0x0000000500007c12 */ /* 0x002fc8000f8ec0ff */
[----:B------:R-:W-:-:S13]  /*37c0*/  ISETP.NE.AND P0, PT, R0, UR5, PT ;  /* 0x0000000500007c0c */ /* 0x000fda000bf05270 */
[----:B------:R-:W-:Y:S05]  /*37d0*/  @P0 BRA `(.L_x_65) ;  /* 0x00000000003c0947 */ /* 0x000fea0003800000 */
[----:B------:R-:W1:Y:S01]  /*37e0*/  S2R R2, SR_LANEID ;  /* 0x0000000000027919 */ /* 0x000e620000000000 */
[----:B------:R-:W-:Y:S01]  /*37f0*/  ULOP3.LUT UR8, URZ, UR8, URZ, 0x33, !UPT ;  /* 0x00000008ff087292 */ /* 0x000fe2000f8e33ff */
[----:B------:R-:W-:Y:S02]  /*3800*/  VOTEU.ANY UR7, UPT, PT ;  /* 0x0000000000077886 */ /* 0x000fe400038e0100 */
[----:B------:R-:W-:-:S03]  /*3810*/  UFLO.U32 UR7, UR7 ;  /* 0x00000007000772bd */ /* 0x000fc600080e0000 */
[----:B------:R-:W-:-:S04]  /*3820*/  IMAD.U32 R0, RZ, RZ, UR8 ;  /* 0x00000008ff007e24 */ /* 0x000fc8000f8e00ff */
[----:B------:R2:W4:Y:S02]  /*3830*/  REDUX UR6, R0 ;  /* 0x00000000000673c4 */ /* 0x0005240000000000 */
[----:B------:R1:W-:Y:S02]  /*3840*/  UTCATOMSWS.AND URZ, UR8 ;  /* 0x0000000800ff79e3 */ /* 0x0003e40008000000 */
[----:B-1----:R-:W-:Y:S02]  /*3850*/  ISETP.EQ.U32.AND P0, PT, R2, UR7, PT ;  /* 0x0000000702007c0c */ /* 0x002fe4000bf02070 */
[----:B--2---:R-:W-:Y:S02]  /*3860*/  LOP3.LUT R0, RZ, UR5, RZ, 0x33, !PT ;  /* 0x00000005ff007c12 */ /* 0x004fe4000f8e33ff */
[----:B----4-:R-:W-:Y:S02]  /*3870*/  MOV R2, UR6 ;  /* 0x0000000600027c02 */ /* 0x010fe40008000f00 */
[----:B------:R-:W1:Y:S07]  /*3880*/  REDUX UR5, R0 ;  /* 0x00000000000573c4 */ /* 0x000e6e0000000000 */
[----:B------:R2:W-:Y:S01]  /*3890*/  @P0 ATOMS.AND RZ, [UR4+0x14], R2 ;  /* 0x00001402ffff098c */ /* 0x0005e2000a800004 */
[----:B-1----:R-:W-:-:S05]  /*38a0*/  IMAD.U32 R0, RZ, RZ, UR5 ;  /* 0x00000005ff007e24 */ /* 0x002fca000f8e00ff */
[----:B------:R2:W-:Y:S01]  /*38b0*/  @P0 ATOMS.AND RZ, [UR4+0x18], R0 ;  /* 0x00001800ffff098c */ /* 0x0005e2000a800004 */
[----:B------:R-:W-:Y:S05]  /*38c0*/  BRA `(.L_x_66) ;  /* 0x0000000000147947 */ /* 0x000fea0003800000 */
.L_x_65:
[----:B------:R-:W-:Y:S02]  /*38d0*/  MOV R2, 0x38f0 ;  /* 0x000038f000027802 */ /* 0x000fe40000000f00 */
[----:B---3-5:R-:W-:Y:S05]  /*38e0*/  CALL.REL.NOINC `($__internal_0_$__cuda_sm10x_tcgen05_guardrail_trap_col_being_dealloced_not_returned_by_alloc) ;  /* 0x0000004400587944 */ /* 0x028fea0003c00000 */
[----:B------:R-:W-:Y:S05]  /*38f0*/  BRA `(.L_x_66) ;  /* 0x0000000000087947 */ /* 0x000fea0003800000 */
.L_x_64:
[----:B------:R-:W-:Y:S02]  /*3900*/  MOV R2, 0x3920 ;  /* 0x0000392000027802 */ /* 0x000fe40000000f00 */
[----:B---3-5:R-:W-:Y:S05]  /*3910*/  CALL.REL.NOINC `($__internal_2_$__cuda_sm10x_tcgen05_guardrail_trap_unallocated_columns_being_dealloced) ;  /* 0x0000004400647944 */ /* 0x028fea0003c00000 */
.L_x_66:
[----:B------:R-:W-:Y:S01]  /*3920*/  NOP ;  /* 0x0000000000007918 */ /* 0x000fe20000000000 */
[----:B------:R-:W-:Y:S05]  /*3930*/  EXIT ;  /* 0x000000000000794d */ /* 0x000fea0003800000 */
.L_x_48:
[----:B------:R-:W-:-:S09]  /*3940*/  UISETP.NE.OR UP2, UPT, UR8, 0x3, !UP2 ;  /* 0x000000030800788c */ /* 0x000fd2000d745670 */
[----:B------:R-:W-:Y:S05]  /*3950*/  BRA.U UP2, `(.L_x_67) ;  /* 0x0000000d02b07547 */ /* 0x000fea000b800000 */
[----:B------:R-:W1:Y:S01]  /*3960*/  LDC R0, c[0x0][0xb30] ;  /* 0x0002cc00ff007b82 */ /* 0x000e620000000800 */
[----:B------:R-:W2:Y:S01]  /*3970*/  LDCU.64 UR8, c[0x0][0x888] ;  /* 0x00011100ff0877ac */ /* 0x000ea20008000a00 */
[----:B------:R-:W-:Y:S02]  /*3980*/  HFMA2 R27, -RZ, RZ, 0, 0 ;  /* 0x00000000ff1b7431 */ /* 0x000fe400000001ff */
[----:B------:R-:W-:Y:S01]  /*3990*/  IMAD.MOV.U32 R29, RZ, RZ, 0x1 ;  /* 0x00000001ff1d7424 */ /* 0x000fe200078e00ff */
[----:B------:R-:W-:Y:S01]  /*39a0*/  MOV R25, 0x2000 ;  /* 0x0000200000197802 */ /* 0x000fe20000000f00 */
[----:B------:R-:W4:Y:S01]  /*39b0*/  LDCU.64 UR4, c[0x0][0x890] ;  /* 0x00011200ff0477ac */ /* 0x000f220008000a00 */
[----:B------:R-:W-:Y:S01]  /*39c0*/  IMAD.MOV.U32 R28, RZ, RZ, RZ ;  /* 0x000000ffff1c7224 */ /* 0x000fe200078e00ff */
[----:B------:R-:W3:Y:S01]  /*39d0*/  LDC R24, c[0x0][0x370] ;  /* 0x0000dc00ff187b82 */ /* 0x000ee20000000800 */
[----:B------:R-:W-:Y:S01]  /*39e0*/  UMOV UR7, 0x400 ;  /* 0x0000040000077882 */ /* 0x000fe20000000000 */
[----:B------:R-:W-:-:S02]  /*39f0*/  UPLOP3.LUT UP1, UPT, UPT, UPT, UPT, 0x40, 0x4 ;  /* 0x000000000004789c */ /* 0x000fc40003f2e870 */
[----:B------:R-:W-:Y:S01]  /*3a00*/  ULEA UR7, UR37, UR7, 0x18 ;  /* 0x0000000725077291 */ /* 0x000fe2000f8ec0ff */
[----:B------:R-:W-:-:S03]  /*3a10*/  UMOV UR13, URZ ;  /* 0x000000ff000d7c82 */ /* 0x000fc60008000000 */
[----:B------:R-:W3:Y:S01]  /*3a20*/  LDC R3, c[0x0][0xb0c] ;  /* 0x0002c300ff037b82 */ /* 0x000ee20000000800 */
[----:B--2---:R-:W-:Y:S02]  /*3a30*/  UISETP.NE.U32.AND UP3, UPT, UR8, URZ, UPT ;  /* 0x000000ff0800728c */ /* 0x004fe4000bf65070 */
[----:B----4-:R-:W-:-:S05]  /*3a40*/  UISETP.NE.U32.AND UP4, UPT, UR4, URZ, UPT ;  /* 0x000000ff0400728c */ /* 0x010fca000bf85070 */
[----:B------:R-:W2:Y:S01]  /*3a50*/  LDC R18, c[0x0][0xb20] ;  /* 0x0002c800ff127b82 */ /* 0x000ea20000000800 */
[----:B-1----:R-:W-:Y:S01]  /*3a60*/  ISETP.NE.AND P1, PT, R0, 0x1, PT ;  /* 0x000000010000780c */ /* 0x002fe20003f25270 */
[----:B------:R-:W-:Y:S02]  /*3a70*/  UISETP.NE.AND.EX UP3, UPT, UR9, URZ, UPT, UP3 ;  /* 0x000000ff0900728c */ /* 0x000fe4000bf65330 */
[----:B------:R-:W-:-:S04]  /*3a80*/  UISETP.NE.AND.EX UP4, UPT, UR5, URZ, UPT, UP4 ;  /* 0x000000ff0500728c */ /* 0x000fc8000bf85340 */
[----:B------:R-:W1:Y:S08]  /*3a90*/  LDC.64 R30, c[0x0][0x348] ;  /* 0x0000d200ff1e7b82 */ /* 0x000e700000000a00 */
[----:B------:R-:W4:Y:S08]  /*3aa0*/  LDC.64 R16, c[0x0][0xb10] ;  /* 0x0002c400ff107b82 */ /* 0x000f300000000a00 */
[----:B------:R-:W1:Y:S08]  /*3ab0*/  LDC.64 R6, c[0x0][0xb18] ;  /* 0x0002c600ff067b82 */ /* 0x000e700000000a00 */
[----:B------:R-:W1:Y:S08]  /*3ac0*/  LDC.64 R4, c[0x0][0xb28] ;  /* 0x0002ca00ff047b82 */ /* 0x000e700000000a00 */
[----:B--23--:R-:W1:Y:S02]  /*3ad0*/  LDC R19, c[0x0][0x374] ;  /* 0x0000dd00ff137b82 */ /* 0x00ce640000000800 */
.L_x_76:
[C---:B------:R-:W-:Y:S02]  /*3ae0*/  LEA R0, R28.reuse, UR7, 0x3 ;  /* 0x000000071c007c11 */ /* 0x040fe4000f8e18ff */
[----:B------:R-:W-:Y:S02]  /*3af0*/  SHF.L.U32 R2, R27, 0x1f, RZ ;  /* 0x0000001f1b027819 */ /* 0x000fe400000006ff */
[----:B------:R-:W-:Y:S02]  /*3b00*/  LEA R20, R28, UR7, 0x4 ;  /* 0x000000071c147c11 */ /* 0x000fe4000f8e20ff */
[----:B--2---:R-:W2:Y:S02]  /*3b10*/  SYNCS.PHASECHK.TRANS64.TRYWAIT P0, [R0+URZ+0x80], R2 ;  /* 0x00008002000075a7 */ /* 0x004ea400080011ff */
[----:B--2---:R-:W-:Y:S05]  /*3b20*/  @!P0 BRA `(.L_x_68) ;  /* 0x0000003c00ec8947 */ /* 0x004fea0003800000 */
.L_x_142:
[----:B------:R-:W-:Y:S01]  /*3b30*/  ISETP.GE.AND P0, PT, R40, 0x1, PT ;  /* 0x000000012800780c */ /* 0x000fe20003f06270 */
[----:B------:R-:W3:Y:S01]  /*3b40*/  LDS.128 R20, [R20+0x110] ;  /* 0x0001100014147984 */ /* 0x000ee20000000c00 */
[----:B--2---:R-:W-:Y:S01]  /*3b50*/  VIADD R0, R0, 0x90 ;  /* 0x0000009000007836 */ /* 0x004fe20000000000 */
[----:B------:R-:W-:Y:S01]  /*3b60*/  @!PT LDS RZ, [RZ] ;  /* 0x00000000fffff984 */ /* 0x000fe20000000800 */
[----:B------:R-:W-:Y:S01]  /*3b70*/  @!PT LDS RZ, [RZ] ;  /* 0x00000000fffff984 */ /* 0x000fe20000000800 */
[----:B------:R-:W-:Y:S01]  /*3b80*/  @!PT LDS RZ, [RZ] ;  /* 0x00000000fffff984 */ /* 0x000fe20000000800 */
[----:B------:R-:W-:Y:S01]  /*3b90*/  @!PT LDS RZ, [RZ] ;  /* 0x00000000fffff984 */ /* 0x000fe20000000800 */
[----:B------:R2:W-:Y:S06]  /*3ba0*/  MEMBAR.ALL.CTA ;  /* 0x0000000000007992 */ /* 0x0005ec0000008000 */
[----:B--2---:R-:W2:Y:S01]  /*3bb0*/  FENCE.VIEW.ASYNC.S ;  /* 0x00000000000073c6 */ /* 0x004ea20000000000 */
[----:B------:R-:W-:Y:S04]  /*3bc0*/  PRMT R0, RZ, 0x654, R0 ;  /* 0x00000654ff007816 */ /* 0x000fe80000000000 */
[----:B--2---:R2:W-:Y:S01]  /*3bd0*/  SYNCS.ARRIVE.TRANS64.RED.A1T0 RZ, [R0+URZ], RZ ;  /* 0x000000ff00ff79a7 */ /* 0x0045e200081004ff */
[----:B---3--:R-:W-:Y:S11]  /*3be0*/  LOP3.LUT P3, RZ, R22, 0x1, RZ, 0xc0, !PT ;  /* 0x0000000116ff7812 */ /* 0x008ff6000786c0ff */
[----:B------:R-:W-:Y:S02]  /*3bf0*/  @!UPT UIADD3 URZ, UPT, UPT, URZ, URZ, URZ ;  /* 0x000000fffffff290 */ /* 0x000fe4000fffe0ff */
[----:B------:R-:W-:Y:S02]  /*3c00*/  @P3 MOV R11, R20 ;  /* 0x00000014000b3202 */ /* 0x000fe40000000f00 */
[----:B------:R-:W-:Y:S01]  /*3c10*/  @P3 LOP3.LUT R10, R21, 0xffff, RZ, 0xc0, !PT ;  /* 0x0000ffff150a3812 */ /* 0x000fe200078ec0ff */
[----:B--2---:R-:W-:Y:S06]  /*3c20*/  @!P0 BRA `(.L_x_69) ;  /* 0x0000000000a48947 */ /* 0x004fec0003800000 */
[-C--:B-1----:R-:W-:Y:S01]  /*3c30*/  IMAD.HI.U32 R0, R19, R7.reuse, RZ ;  /* 0x0000000713007227 */ /* 0x082fe200078e00ff */
[----:B------:R-:W-:Y:S02]  /*3c40*/  ISETP.NE.AND P0, PT, R6, 0x1, PT ;  /* 0x000000010600780c */ /* 0x000fe40003f05270 */
[----:B------:R-:W-:Y:S01]  /*3c50*/  ISETP.NE.AND P2, PT, R40, 0x1, PT ;  /* 0x000000012800780c */ /* 0x000fe20003f45270 */
[----:B----4-:R-:W-:Y:S01]  /*3c60*/  IMAD.HI.U32 R9, R24, R16, RZ ;  /* 0x0000001018097227 */ /* 0x010fe200078e00ff */
[----:B------:R-:W-:Y:S02]  /*3c70*/  SHF.R.U32.HI R0, RZ, R18, R0 ;  /* 0x00000012ff007219 */ /* 0x000fe40000011600 */
[----:B------:R-:W-:Y:S01]  /*3c80*/  ISETP.NE.AND P4, PT, R3, 0x1, PT ;  /* 0x000000010300780c */ /* 0x000fe20003f85270 */
[----:B------:R-:W-:Y:S01]  /*3c90*/  IMAD.HI.U32 R13, R10, R7, RZ ;  /* 0x000000070a0d7227 */ /* 0x000fe200078e00ff */
[----:B------:R-:W-:Y:S02]  /*3ca0*/  SHF.R.U32.HI R9, RZ, R17, R9 ;  /* 0x00000011ff097219 */ /* 0x000fe40000011609 */
[----:B------:R-:W-:Y:S01]  /*3cb0*/  SEL R0, R19, R0, !P0 ;  /* 0x0000000013007207 */ /* 0x000fe20004000000 */
[----:B------:R-:W-:Y:S01]  /*3cc0*/  IMAD.HI.U32 R12, R11, R16, RZ ;  /* 0x000000100b0c7227 */ /* 0x000fe200078e00ff */
[----:B------:R-:W-:Y:S03]  /*3cd0*/  SEL R9, R24, R9, !P4 ;  /* 0x0000000918097207 */ /* 0x000fe60006000000 */
[-C--:B------:R-:W-:Y:S01]  /*3ce0*/  IMAD.HI.U32 R8, R0, R4.reuse, RZ ;  /* 0x0000000400087227 */ /* 0x080fe200078e00ff */
[----:B------:R-:W-:Y:S03]  /*3cf0*/  SHF.R.U32.HI R12, RZ, R17, R12 ;  /* 0x00000011ff0c7219 */ /* 0x000fe6000001160c */
[----:B------:R-:W-:Y:S01]  /*3d00*/  IMAD.HI.U32 R2, R9, R4, RZ ;  /* 0x0000000409027227 */ /* 0x000fe200078e00ff */
[-C--:B------:R-:W-:Y:S02]  /*3d10*/  @P2 SHF.R.U32.HI R0, RZ, R5.reuse, R8 ;  /* 0x00000005ff002219 */ /* 0x080fe40000011608 */
[----:B------:R-:W-:Y:S02]  /*3d20*/  SHF.R.U32.HI R8, RZ, R18, R13 ;  /* 0x00000012ff087219 */ /* 0x000fe4000001160d */
[----:B------:R-:W-:Y:S01]  /*3d30*/  @P2 SHF.R.U32.HI R9, RZ, R5, R2 ;  /* 0x00000005ff092219 */ /* 0x000fe20000011602 */
[----:B------:R-:W-:Y:S01]  /*3d40*/  IMAD R0, R40, R0, RZ ;  /* 0x0000000028007224 */ /* 0x000fe200078e02ff */
[----:B------:R-:W-:Y:S02]  /*3d50*/  SEL R8, R10, R8, !P0 ;  /* 0x000000080a087207 */ /* 0x000fe40004000000 */
[----:B------:R-:W-:Y:S01]  /*3d60*/  SEL R2, R11, R12, !P4 ;  /* 0x0000000c0b027207 */ /* 0x000fe20006000000 */
[----:B------:R-:W-:Y:S01]  /*3d70*/  IMAD R12, R40, R9, RZ ;  /* 0x00000009280c7224 */ /* 0x000fe200078e02ff */
[C---:B------:R-:W-:Y:S01]  /*3d80*/  ISETP.GE.AND P0, PT, R8.reuse, R0, PT ;  /* 0x000000000800720c */ /* 0x040fe20003f06270 */
[----:B------:R-:W-:Y:S03]  /*3d90*/  IMAD.HI.U32 R0, R8, R4, RZ ;  /* 0x0000000408007227 */ /* 0x000fe600078e00ff */
[----:B------:R-:W-:Y:S02]  /*3da0*/  ISETP.GE.OR P0, PT, R2, R12, P0 ;  /* 0x0000000c0200720c */ /* 0x000fe40000706670 */
[-C--:B------:R-:W-:Y:S04]  /*3db0*/  SHF.R.U32.HI R0, RZ, R5.reuse, R0 ;  /* 0x00000005ff007219 */ /* 0x080fe80000011600 */
[----:B------:R-:W-:Y:S05]  /*3dc0*/  SEL R13, R8, R0, !P2 ;  /* 0x00000000080d7207 */ /* 0x000fea0005000000 */
[----:B------:R-:W-:Y:S02]  /*3dd0*/  IMAD.MOV R12, RZ, RZ, -R13 ;  /* 0x000000ffff0c7224 */ /* 0x000fe400078e0a0d */
[----:B------:R-:W-:Y:S04]  /*3de0*/  @!P0 IMAD.HI.U32 R0, R2, R4, RZ ;  /* 0x0000000402008227 */ /* 0x000fe800078e00ff */
[----:B------:R-:W-:Y:S01]  /*3df0*/  IMAD R12, R40, R12, R8 ;  /* 0x0000000c280c7224 */ /* 0x000fe200078e0208 */
[----:B------:R-:W-:Y:S04]  /*3e00*/  @!P0 SHF.R.U32.HI R0, RZ, R5, R0 ;  /* 0x00000005ff008219 */ /* 0x000fe80000011600 */
[----:B------:R-:W-:Y:S04]  /*3e10*/  @!P0 SEL R0, R2, R0, !P2 ;  /* 0x0000000002008207 */ /* 0x000fe80005000000 */
[----:B------:R-:W-:Y:S01]  /*3e20*/  @!P0 IADD3 R13, PT, PT, R13, -R0, RZ ;  /* 0x800000000d0d8210 */ /* 0x000fe20007ffe0ff */
[----:B------:R-:W-:Y:S01]  /*3e30*/  @!P0 IMAD R0, R9, R12, R0 ;  /* 0x0000000c09008224 */ /* 0x000fe200078e0200 */
[----:B------:R-:W-:Y:S01]  /*3e40*/  IADD3 R9, PT, PT, -R8, RZ, RZ ;  /* 0x000000ff08097210 */ /* 0x000fe20007ffe1ff */
[--C-:B------:R-:W-:Y:S02]  /*3e50*/  IMAD.MOV R12, RZ, RZ, -R2.reuse ;  /* 0x000000ffff0c7224 */ /* 0x100fe400078e0a02 */
[----:B------:R-:W-:Y:S02]  /*3e60*/  @!P0 IMAD R8, R13, R40, R2 ;  /* 0x000000280d088224 */ /* 0x000fe400078e0202 */
[----:B------:R-:W-:Y:S02]  /*3e70*/  @!P0 IMAD.MOV.U32 R2, RZ, RZ, R0 ;  /* 0x000000ffff028224 */ /* 0x000fe400078e0000 */
[----:B------:R-:W-:Y:S02]  /*3e80*/  IMAD R11, R3, R12, R11 ;  /* 0x0000000c030b7224 */ /* 0x000fe400078e020b */
[----:B------:R-:W-:Y:S02]  /*3e90*/  IMAD R10, R6, R9, R10 ;  /* 0x00000009060a7224 */ /* 0x000fe400078e020a */
[----:B------:R-:W-:Y:S02]  /*3ea0*/  IMAD R11, R2, R3, R11 ;  /* 0x00000003020b7224 */ /* 0x000fe400078e020b */
[----:B------:R-:W-:Y:S02]  /*3eb0*/  IMAD R10, R8, R6, R10 ;  /* 0x00000006080a7224 */ /* 0x000fe400078e020a */
.L_x_69:
[----:B------:R-:W-:Y:S05]  /*3ec0*/  BRA.U UP1, `(.L_x_70) ;  /* 0x0000000101107547 */ /* 0x000fea000b800000 */
[----:B------:R-:W-:Y:S04]  /*3ed0*/  MOV R2, UR6 ;  /* 0x0000000600027c02 */ /* 0x000fe80008000f00 */
[----:B------:R-:W-:Y:S04]  /*3ee0*/  SHF.L.U32 R2, R2, 0x1f, RZ ;  /* 0x0000001f02027819 */ /* 0x000fe800000006ff */
[----:B------:R-:W2:Y:S02]  /*3ef0*/  SYNCS.PHASECHK.TRANS64.TRYWAIT P0, [UR7+0x78], R2 ;  /* 0x00007802ff0075a7 */ /* 0x000ea40008001107 */
[----:B--2---:R-:W-:Y:S05]  /*3f00*/  @!P0 BRA `(.L_x_71) ;  /* 0x0000003c00088947 */ /* 0x004fea0003800000 */
.L_x_70:
[----:B------:R-:W-:Y:S02]  /*3f10*/  R2UR UR11, R15 ;  /* 0x000000000f0b72ca */ /* 0x000fe400000e0000 */
[----:B------:R-:W-:Y:S02]  /*3f20*/  R2UR UR10, R14 ;  /* 0x000000000e0a72ca */ /* 0x000fe400000e0000 */
[----:B------:R-:W-:Y:S04]  /*3f30*/  ISETP.NE.U32.AND P2, PT, RZ, UR4, PT ;  /* 0x00000004ff007c0c */ /* 0x000fe8000bf45070 */
[----:B------:R-:W-:Y:S05]  /*3f40*/  ISETP.NE.AND.EX P2, PT, RZ, UR5, PT, P2 ;  /* 0x00000005ff007c0c */ /* 0x000fea000bf45320 */
[----:B------:R-:W-:Y:S02]  /*3f50*/  USHF.L.U32 UR11, UR11, 0x7, URZ ;  /* 0x000000070b0b7899 */ /* 0x000fe400080006ff */
[----:B------:R-:W-:Y:S01]  /*3f60*/  USHF.L.U32 UR10, UR10, 0x6, URZ ;  /* 0x000000060a0a7899 */ /* 0x000fe200080006ff */
[----:B------:R-:W-:Y:S11]  /*3f70*/  BRA.U !UP4, `(.L_x_72) ;  /* 0x000000010c347547 */ /* 0x000ff6000b800000 */
[----:B------:R-:W-:Y:S01]  /*3f80*/  UPLOP3.LUT UP0, UPT, UPT, UPT, UP3, 0x80, 0x8 ;  /* 0x000000000008789c */ /* 0x000fe20003f0f030 */
[----:B--2---:R-:W-:Y:S02]  /*3f90*/  HFMA2 R0, -RZ, RZ, 0, 5.9604644775390625e-08 ;  /* 0x00000001ff007431 */ /* 0x004fe400000001ff */
[----:B------:R-:W-:Y:S03]  /*3fa0*/  IMAD.MOV.U32 R88, RZ, RZ, 0x1 ;  /* 0x00000001ff587424 */ /* 0x000fe600078e00ff */
[----:B------:R-:W-:Y:S05]  /*3fb0*/  PLOP3.LUT P0, PT, PT, PT, UP0, 0x80, 0x8 ;  /* 0x000000000008781c */ /* 0x000fea0003f0f008 */
[----:B------:R-:W2:Y:S01]  /*3fc0*/  @UP0 LDCU.64 UR14, c[0x0][0x888] ;  /* 0x00011100ff0e07ac */ /* 0x000ea20008000a00 */
[----:B------:R-:W-:Y:S07]  /*3fd0*/  @UP0 UIMAD UR8, UR36, UR4, URZ ;  /* 0x00000004240802a4 */ /* 0x000fee000f8e02ff */
[----:B------:R-:W-:Y:S01]  /*3fe0*/  @!P0 PRMT R88, R0, 0x7610, R88 ;  /* 0x0000761000588816 */ /* 0x000fe20000000058 */
[----:B--2---:R-:W-:Y:S03]  /*3ff0*/  @UP0 UIMAD.WIDE UR14, UR8, 0x4, UR14 ;  /* 0x00000004080e08a5 */ /* 0x004fe6000f8e020e */
[----:B------:R-:W2:Y:S03]  /*4000*/  @!UP0 LDCU UR8, c[0x0][0x880] ;  /* 0x00011000ff0887ac */ /* 0x000ea60008000800 */
[----:B------:R-:W-:Y:S01]  /*4010*/  IMAD.U32 R8, RZ, RZ, UR14 ;  /* 0x0000000eff087e24 */ /* 0x000fe2000f8e00ff */
[----:B------:R-:W-:Y:S05]  /*4020*/  MOV R9, UR15 ;  /* 0x0000000f00097c02 */ /* 0x000fea0008000f00 */
[----:B-----5:R3:W5:Y:S02]  /*4030*/  @P0 LDG.E R49, desc[UR46][R8.64] ;  /* 0x0000002e08310981 */ /* 0x020764000c1e1900 */
[----:B--23--:R-:W-:Y:S07]  /*4040*/  @!P0 IMAD.U32 R49, RZ, RZ, UR8 ;  /* 0x00000008ff318e24 */ /* 0x00cfee000f8e00ff */
.L_x_72:
[----:B-----5:R-:W-:Y:S01]  /*4050*/  @!P2 FSETP.EQ.AND P0, PT, R49, RZ, PT ;  /* 0x000000ff3100a20b */ /* 0x020fe20003f02000 */
[----:B------:R-:W-:Y:S01]  /*4060*/  @!UPT UIADD3 URZ, UPT, UPT, URZ, URZ, URZ ;  /* 0x000000fffffff290 */ /* 0x000fe2000fffe0ff */
[----:B------:R-:W-:Y:S11]  /*4070*/  @!P2 BRA `(.L_x_73) ;  /* 0x000000000014a947 */ /* 0x000ff60003800000 */
[----:B------:R-:W-:Y:S02]  /*4080*/  LOP3.LUT P2, RZ, R88, 0xff, RZ, 0xc0, !PT ;  /* 0x000000ff58ff7812 */ /* 0x000fe4000784c0ff */
[----:B------:R-:W-:Y:S04]  /*4090*/  PLOP3.LUT P0, PT, PT, PT, UP0, 0x80, 0x8 ;  /* 0x000000000008781c */ /* 0x000fe80003f0f008 */
[----:B------:R-:W-:Y:S07]  /*40a0*/  PLOP3.LUT P0, PT, P0, PT, PT, 0x8, 0x80 ;  /* 0x000000000080781c */ /* 0x000fee000070e170 */
[----:B------:R-:W-:Y:S11]  /*40b0*/  @P2 FSETP.EQ.AND P0, PT, R49, RZ, PT ;  /* 0x000000ff3100220b */ /* 0x000ff60003f02000 */
[----:B------:R-:W-:Y:S02]  /*40c0*/  @!UPT UIADD3 URZ, UPT, UPT, URZ, URZ, URZ ;  /* 0x000000fffffff290 */ /* 0x000fe4000fffe0ff */
.L_x_73:
[----:B------:R-:W-:Y:S01]  /*40d0*/  ULEA UR15, UR13, UR7, 0x3 ;  /* 0x000000070d0f7291 */ /* 0x000fe2000f8e18ff */
[----:B------:R-:W-:Y:S02]  /*40e0*/  SHF.L.U32 R9, R29, 0x1f, RZ ;  /* 0x0000001f1d097819 */ /* 0x000fe400000006ff */
[----:B------:R-:W-:Y:S04]  /*40f0*/  ELECT P4, URZ, PT ;  /* 0x0000000000ff782f */ /* 0x000fe80003880000 */
[----:B------:R-:W-:Y:S02]  /*4100*/  PLOP3.LUT P4, PT, P0, P4, PT, 0xf2, 0x2f ;  /* 0x00000000002f781c */ /* 0x000fe40000789e72 */
[----:B------:R-:W3:Y:S11]  /*4110*/  SYNCS.PHASECHK.TRANS64.TRYWAIT P2, [UR15+0x58], R9 ;  /* 0x00005809ff0075a7 */ /* 0x000ef6000804110f */
[----:B-1----:R-:W-:Y:S05]  /*4120*/  @!P4 IADD3 R8, P0, PT, R30, 0x580, RZ ;  /* 0x000005801e08c810 */ /* 0x002fea0007f1e0ff */
[----:B--2---:R-:W-:Y:S01]  /*4130*/  @!P4 IMAD.X R2, RZ, RZ, R31, P0 ;  /* 0x000000ffff02c224 */ /* 0x004fe200000e061f */
[----:B---3--:R-:W-:Y:S07]  /*4140*/  @!P2 BRA `(.L_x_74) ;  /* 0x000000380090a947 */ /* 0x008fee0003800000 */
.L_x_145:
[----:B------:R-:W2:Y:S01]  /*4150*/  LDC.64 R12, c[0x0][0xb18] ;  /* 0x0002c600ff0c7b82 */ /* 0x000ea20000000a00 */
[----:B------:R-:W-:Y:S01]  /*4160*/  @!P4 R2UR UR8, R2 ;  /* 0x000000000208c2ca */ /* 0x000fe200000e0000 */
[----:B------:R-:W-:Y:S01]  /*4170*/  VOTEU.ALL UP2, P4 ;  /* 0x0000000000ff7886 */ /* 0x000fe20002040000 */
[----:B------:R-:W-:Y:S01]  /*4180*/  @!P4 R2UR UR9, R8 ;  /* 0x000000000809c2ca */ /* 0x000fe200000e0000 */
[----:B------:R-:W-:Y:S01]  /*4190*/  VOTEU.ALL UP1, P4 ;  /* 0x0000000000ff7886 */ /* 0x000fe20002020000 */
[----:B-1----:R-:W-:Y:S03]  /*41a0*/  @!P4 IMAD.MOV.U32 R0, RZ, RZ, 0x2000 ;  /* 0x00002000ff00c424 */ /* 0x002fe600078e00ff */
[----:B------:R-:W1:Y:S01]  /*41b0*/  @!P1 LDC R2, c[0x0][0xb0c] ;  /* 0x0002c300ff029b82 */ /* 0x000e620000000800 */
[----:B------:R-:W-:Y:S01]  /*41c0*/  UMOV UR20, 0x0 ;  /* 0x0000000000147882 */ /* 0x000fe20000000000 */
[----:B------:R-:W-:Y:S01]  /*41d0*/  UMOV UR21, 0x10000000 ;  /* 0x1000000000157882 */ /* 0x000fe20000000000 */
[----:B------:R-:W-:Y:S01]  /*41e0*/  UMOV UR12, UR36 ;  /* 0x00000024000c7c82 */ /* 0x000fe20008000000 */
[----:B------:R-:W-:Y:S01]  /*41f0*/  UIADD3 UR14, UPT, UPT, UR13, 0x1, URZ ;  /* 0x000000010d0e7890 */ /* 0x000fe2000fffe0ff */
[----:B------:R-:W-:Y:S01]  /*4200*/  @P3 SHF.R.U32.HI R26, RZ, 0x10, R21 ;  /* 0x00000010ff1a3819 */ /* 0x000fe20000011615 */
[----:B------:R-:W-:Y:S02]  /*4210*/  VIADD R28, R28, 0x1 ;  /* 0x000000011c1c7836 */ /* 0x000fe40000000000 */
[----:B------:R-:W-:Y:S01]  /*4220*/  IMAD.U32 R9, RZ, RZ, UR8 ;  /* 0x00000008ff097e24 */ /* 0x000fe2000f8e00ff */
[----:B------:R-:W-:Y:S01]  /*4230*/  @!UP2 ULEA UR8, UR13, UR7, 0xd ;  /* 0x000000070d08a291 */ /* 0x000fe2000f8e68ff */
[----:B------:R-:W-:Y:S01]  /*4240*/  IMAD.U32 R8, RZ, RZ, UR9 ;  /* 0x00000009ff087e24 */ /* 0x000fe2000f8e00ff */
[----:B------:R-:W-:Y:S02]  /*4250*/  UIADD3 UR9, UPT, UPT, UR15, 0x40, URZ ;  /* 0x000000400f097890 */ /* 0x000fe4000fffe0ff */
[----:B------:R-:W-:Y:S01]  /*4260*/  @!P4 R2UR UR19, R9 ;  /* 0x000000000913c2ca */ /* 0x000fe200000e0000 */
[----:B------:R-:W-:Y:S01]  /*4270*/  @!UP2 UIADD3 UR8, UPT, UPT, UR8, 0x200, URZ ;  /* 0x000002000808a890 */ /* 0x000fe2000fffe0ff */
[----:B------:R-:W-:Y:S01]  /*4280*/  @!P4 R2UR UR18, R8 ;  /* 0x000000000812c2ca */ /* 0x000fe200000e0000 */
[----:B------:R-:W-:Y:S01]  /*4290*/  UISETP.NE.AND UP5, UPT, UR14, 0x3, UPT ;  /* 0x000000030e00788c */ /* 0x000fe2000bfa5270 */
[----:B------:R-:W3:Y:S01]  /*42a0*/  LDC.64 R8, c[0x0][0xb10] ;  /* 0x0002c400ff087b82 */ /* 0x000ee20000000a00 */
[----:B------:R-:W-:Y:S02]  /*42b0*/  UPRMT UR16, UR37, 0x654, UR9 ;  /* 0x0000065425107896 */ /* 0x000fe40008000009 */
[----:B------:R-:W-:Y:S02]  /*42c0*/  USEL UR17, URZ, 0x1, UP5 ;  /* 0x00000001ff117887 */ /* 0x000fe4000a800000 */
[----:B------:R-:W-:Y:S04]  /*42d0*/  USEL UR14, UR14, URZ, UP5 ;  /* 0x000000ff0e0e7287 */ /* 0x000fe8000a800000 */
[----:B------:R-:W-:Y:S01]  /*42e0*/  ULEA UR13, UR14, UR7, 0x3 ;  /* 0x000000070e0d7291 */ /* 0x000fe2000f8e18ff */
[----:B------:R-:W-:Y:S01]  /*42f0*/  LOP3.LUT R29, R29, UR17, RZ, 0x3c, !PT ;  /* 0x000000111d1d7c12 */ /* 0x000fe2000f8e3cff */
[----:B------:R1:W-:Y:S01]  /*4300*/  @!UP1 UTMALDG.3D [UR8], [UR18], desc[UR20] ;  /* 0x00001408120095b4 */ /* 0x0003e20008011000 */
[----:B------:R5:W-:Y:S02]  /*4310*/  @!P4 SYNCS.ARRIVE.TRANS64.RED.A0TR RZ, [UR15+0x40], R0 ;  /* 0x00004000ffffc9a7 */ /* 0x000be4000830040f */
[----:B------:R-:W-:Y:S01]  /*4320*/  SHF.L.U32 R14, R29, 0x1f, RZ ;  /* 0x0000001f1d0e7819 */ /* 0x000fe200000006ff */
[C---:B---3--:R-:W-:Y:S01]  /*4330*/  @!P1 IMAD.HI.U32 R8, R11.reuse, R8, RZ ;  /* 0x000000080b089227 */ /* 0x048fe200078e00ff */
[----:B--2---:R-:W-:Y:S02]  /*4340*/  @!P1 ISETP.NE.AND P0, PT, R12, 0x1, PT ;  /* 0x000000010c00980c */ /* 0x004fe40003f05270 */
[----:B-1----:R-:W-:Y:S01]  /*4350*/  @!P1 ISETP.NE.AND P2, PT, R2, 0x1, PT ;  /* 0x000000010200980c */ /* 0x002fe20003f45270 */
[----:B------:R-:W-:Y:S01]  /*4360*/  SYNCS.ARRIVE.TRANS64.RED.A1T0 RZ, [UR16], RZ ;  /* 0x000000ffffff79a7 */ /* 0x000fe20008100410 */
[C---:B------:R-:W-:Y:S01]  /*4370*/  @!P1 IMAD.HI.U32 R13, R10.reuse, R13, RZ ;  /* 0x0000000d0a0d9227 */ /* 0x040fe200078e00ff */
[----:B------:R-:W-:Y:S04]  /*4380*/  @!P1 SHF.R.U32.HI R8, RZ, R9, R8 ;  /* 0x00000009ff089219 */ /* 0x000fe80000011608 */
[----:B------:R-:W-:Y:S01]  /*4390*/  @!P1 SEL R8, R11, R8, !P2 ;  /* 0x000000080b089207 */ /* 0x000fe20005000000 */
[----:B------:R-:W1:Y:S01]  /*43a0*/  SYNCS.PHASECHK.TRANS64.TRYWAIT P5, [UR13+0x58], R14 ;  /* 0x0000580eff0075a7 */ /* 0x000e6200080a110d */
[----:B-----5:R-:W2:Y:S02]  /*43b0*/  @!P1 LDC R0, c[0x0][0xb20] ;  /* 0x0002c800ff009b82 */ /* 0x020ea40000000800 */
[----:B--2---:R-:W-:Y:S04]  /*43c0*/  @!P1 SHF.R.U32.HI R0, RZ, R0, R13 ;  /* 0x00000000ff009219 */ /* 0x004fe8000001160d */
[----:B------:R-:W-:Y:S05]  /*43d0*/  @!P1 SEL R9, R10, R0, !P0 ;  /* 0x000000000a099207 */ /* 0x000fea0004000000 */
[----:B------:R-:W-:Y:S02]  /*43e0*/  @!P1 IMAD.IADD R0, R9, 0x1, -R8 ;  /* 0x0000000109009824 */ /* 0x000fe400078e0a08 */
[----:B------:R-:W-:Y:S02]  /*43f0*/  @!P1 IMAD.IADD R8, R8, 0x1, -R9 ;  /* 0x0000000108089824 */ /* 0x000fe400078e0a09 */
[----:B------:R-:W-:Y:S02]  /*4400*/  @!P1 IMAD R11, R0, R2, R11 ;  /* 0x00000002000b9224 */ /* 0x000fe400078e020b */
[----:B------:R-:W-:Y:S01]  /*4410*/  @!P1 IMAD R10, R8, R12, R10 ;  /* 0x0000000c080a9224 */ /* 0x000fe200078e020a */
[----:B-1----:R-:W-:Y:S06]  /*4420*/  @!P5 BRA `(.L_x_75) ;  /* 0x0000003400f0d947 */ /* 0x002fec0003800000 */
.L_x_147:
[----:B------:R-:W-:Y:S01]  /*4430*/  @!P4 IADD3 R2, P0, PT, R30, 0x580, RZ ;  /* 0x000005801e02c810 */ /* 0x000fe20007f1e0ff */
[----:B------:R-:W-:Y:S01]  /*4440*/  UMOV UR18, 0x0 ;  /* 0x0000000000127882 */ /* 0x000fe20000000000 */
[----:B------:R-:W-:Y:S01]  /*4450*/  UMOV UR19, 0x10000000 ;  /* 0x1000000000137882 */ /* 0x000fe20000000000 */
[----:B------:R-:W-:Y:S01]  /*4460*/  VOTEU.ALL UP1, P4 ;  /* 0x0000000000ff7886 */ /* 0x000fe20002020000 */
[----:B------:R-:W-:Y:S01]  /*4470*/  @!P4 R2UR UR9, R2 ;  /* 0x000000000209c2ca */ /* 0x000fe200000e0000 */
[----:B-1----:R-:W-:Y:S01]  /*4480*/  @!P4 IMAD.X R0, RZ, RZ, R31, P0 ;  /* 0x000000ffff00c224 */ /* 0x002fe200000e061f */
[----:B------:R-:W-:Y:S01]  /*4490*/  UMOV UR12, UR36 ;  /* 0x00000024000c7c82 */ /* 0x000fe20008000000 */
[----:B------:R-:W-:Y:S01]  /*44a0*/  @P3 R2UR UR36, R26 ;  /* 0x000000001a2432ca */ /* 0x000fe200000e0000 */
[----:B------:R-:W-:Y:S01]  /*44b0*/  @!UP1 ULEA UR15, UR14, UR7, 0xd ;  /* 0x000000070e0f9291 */ /* 0x000fe2000f8e68ff */
[----:B------:R-:W-:Y:S01]  /*44c0*/  ISETP.NE.AND P0, PT, R28, 0x2, PT ;  /* 0x000000021c00780c */ /* 0x000fe20003f05270 */
[----:B------:R-:W-:Y:S01]  /*44d0*/  @!UP1 UIADD3 UR10, UPT, UPT, UR10, 0x20, URZ ;  /* 0x000000200a0a9890 */ /* 0x000fe2000fffe0ff */
[----:B------:R-:W-:Y:S01]  /*44e0*/  @!P4 R2UR UR8, R0 ;  /* 0x000000000008c2ca */ /* 0x000fe200000e0000 */
[----:B------:R-:W-:Y:S01]  /*44f0*/  IMAD.IADD R14, R10, 0x1, R86 ;  /* 0x000000010a0e7824 */ /* 0x000fe200078e0256 */
[----:B------:R-:W-:Y:S01]  /*4500*/  SEL R0, RZ, 0x1, P0 ;  /* 0x00000001ff007807 */ /* 0x000fe20000000000 */
[----:B------:R-:W-:Y:S01]  /*4510*/  IMAD.IADD R15, R11, 0x1, R87 ;  /* 0x000000010b0f7824 */ /* 0x000fe200078e0257 */
[----:B------:R-:W-:Y:S02]  /*4520*/  SEL R28, R28, RZ, P0 ;  /* 0x000000ff1c1c7207 */ /* 0x000fe40000000000 */
[----:B------:R-:W-:Y:S01]  /*4530*/  IMAD.U32 R8, RZ, RZ, UR9 ;  /* 0x00000009ff087e24 */ /* 0x000fe2000f8e00ff */
[----:B------:R-:W-:Y:S01]  /*4540*/  UIADD3 UR9, UPT, UPT, UR13, 0x40, URZ ;  /* 0x000000400d097890 */ /* 0x000fe2000fffe0ff */
[----:B------:R-:W-:Y:S03]  /*4550*/  LOP3.LUT R27, R27, R0, RZ, 0x3c, !PT ;  /* 0x000000001b1b7212 */ /* 0x000fe600078e3cff */
[----:B------:R-:W-:Y:S02]  /*4560*/  @!P4 R2UR UR16, R8 ;  /* 0x000000000810c2ca */ /* 0x000fe400000e0000 */
[----:B------:R-:W-:Y:S01]  /*4570*/  IMAD.U32 R9, RZ, RZ, UR8 ;  /* 0x00000008ff097e24 */ /* 0x000fe2000f8e00ff */
[----:B------:R-:W-:Y:S01]  /*4580*/  @!UP1 UIADD3 UR8, UPT, UPT, UR15, 0x200, URZ ;  /* 0x000002000f089890 */ /* 0x000fe2000fffe0ff */
[----:B------:R-:W-:Y:S01]  /*4590*/  VOTEU.ALL UP1, P4 ;  /* 0x0000000000ff7886 */ /* 0x000fe20002020000 */
[----:B------:R-:W-:Y:S02]  /*45a0*/  UPRMT UR15, UR37, 0x654, UR9 ;  /* 0x00000654250f7896 */ /* 0x000fe40008000009 */
[----:B------:R-:W-:Y:S11]  /*45b0*/  @!P4 R2UR UR17, R9 ;  /* 0x000000000911c2ca */ /* 0x000ff600000e0000 */
[----:B------:R-:W-:Y:S02]  /*45c0*/  @!UPT UIADD3 URZ, UPT, UPT, URZ, URZ, URZ ;  /* 0x000000fffffff290 */ /* 0x000fe4000fffe0ff */
[----:B------:R2:W-:Y:S01]  /*45d0*/  @!UP1 UTMALDG.3D [UR8], [UR16], desc[UR18] ;  /* 0x00001208100095b4 */ /* 0x0005e20008011000 */
[----:B------:R2:W-:Y:S01]  /*45e0*/  @!P4 SYNCS.ARRIVE.TRANS64.RED.A0TR RZ, [UR13+0x40], R25 ;  /* 0x00004019ffffc9a7 */ /* 0x0005e2000830040d */
[----:B------:R-:W-:Y:S04]  /*45f0*/  UIADD3 UR13, UPT, UPT, UR14, 0x1, URZ ;  /* 0x000000010e0d7890 */ /* 0x000fe8000fffe0ff */
[----:B------:R-:W-:Y:S04]  /*4600*/  UISETP.NE.AND UP1, UPT, UR13, 0x3, UPT ;  /* 0x000000030d00788c */ /* 0x000fe8000bf25270 */
[----:B------:R-:W-:Y:S02]  /*4610*/  USEL UR14, URZ, 0x1, UP1 ;  /* 0x00000001ff0e7887 */ /* 0x000fe40008800000 */
[----:B------:R-:W-:Y:S02]  /*4620*/  USEL UR13, UR13, URZ, UP1 ;  /* 0x000000ff0d0d7287 */ /* 0x000fe40008800000 */
[----:B------:R-:W-:Y:S02]  /*4630*/  UPLOP3.LUT UP1, UPT, UPT, UPT, UPT, 0x80, 0x8 ;  /* 0x000000000008789c */ /* 0x000fe40003f2f070 */
[----:B------:R-:W-:Y:S01]  /*4640*/  LOP3.LUT R29, R29, UR14, RZ, 0x3c, !PT ;  /* 0x0000000e1d1d7c12 */ /* 0x000fe2000f8e3cff */
[----:B------:R-:W-:Y:S01]  /*4650*/  SYNCS.ARRIVE.TRANS64.RED.A1T0 RZ, [UR15], RZ ;  /* 0x000000ffffff79a7 */ /* 0x000fe2000810040f */
[----:B------:R-:W-:Y:S07]  /*4660*/  @P3 BRA `(.L_x_76) ;  /* 0xfffffff4001c3947 */ /* 0x000fee000383ffff */
[----:B------:R-:W-:Y:S01]  /*4670*/  UIADD3 UR7, UPT, UPT, UR7, 0x58, URZ ;  /* 0x0000005807077890 */ /* 0x000fe2000fffe0ff */
[----:B------:R-:W-:-:S03]  /*4680*/  SHF.L.U32 R2, R29, 0x1f, RZ ;  /* 0x0000001f1d027819 */ /* 0x000fc600000006ff */
[----:B------:R-:W-:-:S09]  /*4690*/  ULEA UR4, UR13, UR7, 0x3 ;  /* 0x000000070d047291 */ /* 0x000fd2000f8e18ff */
[----:B------:R-:W1:Y:S02]  /*46a0*/  SYNCS.PHASECHK.TRANS64.TRYWAIT P0, [UR4], R2 ;  /* 0x00000002ff0075a7 */ /* 0x000e640008001104 */
[----:B-1----:R-:W-:Y:S05]  /*46b0*/  @!P0 BRA `(.L_x_77) ;  /* 0x0000003400648947 */ /* 0x002fea0003800000 */
.L_x_149:
        /* <DEDUP_REMOVED lines=9> */
.L_x_151:
[----:B------:R-:W-:-:S04]  /*4750*/  UIADD3 UR5, UPT, UPT, UR5, 0x1, URZ ;  /* 0x0000000105057890 */ /* 0x000fc8000fffe0ff */
[----:B------:R-:W-:-:S04]  /*4760*/  UISETP.NE.AND UP0, UPT, UR5, 0x3, UPT ;  /* 0x000000030500788c */ /* 0x000fc8000bf05270 */
[----:B------:R-:W-:Y:S02]  /*4770*/  USEL UR4, URZ, 0x1, UP0 ;  /* 0x00000001ff047887 */ /* 0x000fe40008000000 */
[----:B------:R-:W-:-:S04]  /*4780*/  USEL UR5, UR5, URZ, UP0 ;  /* 0x000000ff05057287 */ /* 0x000fc80008000000 */
[----:B------:R-:W-:Y:S01]  /*4790*/  ULEA UR5, UR5, UR7, 0x3 ;  /* 0x0000000705057291 */ /* 0x000fe2000f8e18ff */
[----:B-1----:R-:W-:-:S04]  /*47a0*/  LOP3.LUT R2, R29, UR4, RZ, 0x3c, !PT ;  /* 0x000000041d027c12 */ /* 0x002fc8000f8e3cff */
[----:B------:R-:W-:Y:S01]  /*47b0*/  SHF.L.U32 R2, R2, 0x1f, RZ ;  /* 0x0000001f02027819 */ /* 0x000fe200000006ff */
[----:B------:R-:W-:-:S07]  /*47c0*/  IMAD.U32 R0, RZ, RZ, UR5 ;  /* 0x00000005ff007e24 */ /* 0x000fce000f8e00ff */
.L_x_79:
[----:B-1----:R1:W3:Y:S02]  /*47d0*/  SYNCS.PHASECHK.TRANS64.TRYWAIT P0, [R0+URZ], R2 ;  /* 0x00000002000075a7 */ /* 0x0022e400080011ff */
[----:B---3--:R-:W-:Y:S05]  /*47e0*/  @!P0 NANOSLEEP.SYNCS 0x989680 ;  /* 0x009896800000895d */ /* 0x008fea0003900000 */
[----:B------:R-:W3:Y:S02]  /*47f0*/  @!P0 SYNCS.PHASECHK.TRANS64 P0, [R0+URZ], R2 ;  /* 0x00000002000085a7 */ /* 0x000ee400080010ff */
[----:B--23--:R-:W-:Y:S05]  /*4800*/  @P0 EXIT ;  /* 0x000000000000094d */ /* 0x00cfea0003800000 */
[----:B------:R-:W-:Y:S05]  /*4810*/  BRA `(.L_x_79) ;  /* 0xfffffffc00ec7947 */ /* 0x000fea000383ffff */
.L_x_67:
[----:B------:R-:W-:-:S06]  /*4820*/  UISETP.GE.AND UP1, UPT, UR8, 0x4, UPT ;  /* 0x000000040800788c */ /* 0x000fcc000bf26270 */
[----:B------:R-:W-:-:S13]  /*4830*/  PLOP3.LUT P0, PT, PT, PT, UP1, 0x80, 0x8 ;  /* 0x000000000008781c */ /* 0x000fda0003f0f018 */
[----:B------:R-:W-:Y:S05]  /*4840*/  @!P0 EXIT ;  /* 0x000000000000894d */ /* 0x000fea0003800000 */
[----:B------:R-:W-:Y:S01]  /*4850*/  BAR.SYNC.DEFER_BLOCKING 0x6, 0xa0 ;  /* 0x0182800000007b1d */ /* 0x000fe20000010000 */
[C---:B------:R-:W-:Y:S01]  /*4860*/  IMAD.SHL.U32 R2, R93.reuse, 0x20, RZ ;  /* 0x000000205d027824 */ /* 0x040fe200078e00ff */
[C---:B------:R-:W-:Y:S01]  /*4870*/  LOP3.LUT R94, R93.reuse, 0x2, RZ, 0xc0, !PT ;  /* 0x000000025d5e7812 */ /* 0x040fe200078ec0ff */
[C---:B------:R-:W-:Y:S01]  /*4880*/  IMAD.SHL.U32 R99, R93.reuse, 0x4, RZ ;  /* 0x000000045d637824 */ /* 0x040fe200078e00ff */
[C---:B------:R-:W-:Y:S01]  /*4890*/  LOP3.LUT R100, R93.reuse, 0x60, RZ, 0xc0, !PT ;  /* 0x000000605d647812 */ /* 0x040fe200078ec0ff */
[C---:B------:R-:W-:Y:S01]  /*48a0*/  IMAD.U32 R46, R93.reuse, 0x10000, RZ ;  /* 0x000100005d2e7824 */ /* 0x040fe200078e00ff */
[----:B------:R-:W-:Y:S02]  /*48b0*/  UMOV UR48, 0x400 ;  /* 0x0000040000307882 */ /* 0x000fe40000000000 */
[----:B------:R-:W1:Y:S01]  /*48c0*/  LDC R91, c[0x0][0x370] ;  /* 0x0000dc00ff5b7b82 */ /* 0x000e620000000800 */
[----:B------:R-:W-:Y:S01]  /*48d0*/  ULEA UR48, UR37, UR48, 0x18 ;  /* 0x0000003025307291 */ /* 0x000fe2000f8ec0ff */
[----:B------:R-:W-:Y:S01]  /*48e0*/  LOP3.LUT R3, R2, 0xc0, RZ, 0xc0, !PT ;  /* 0x000000c002037812 */ /* 0x000fe200078ec0ff */
[----:B------:R-:W-:Y:S01]  /*48f0*/  IMAD.MOV.U32 R45, RZ, RZ, RZ ;  /* 0x000000ffff2d7224 */ /* 0x000fe200078e00ff */
[----:B------:R-:W-:Y:S01]  /*4900*/  LOP3.LUT R93, R93, 0x4, RZ, 0xc0, !PT ;  /* 0x000000045d5d7812 */ /* 0x000fe200078ec0ff */
[----:B------:R-:W-:Y:S01]  /*4910*/  UIADD3 UR52, UPT, UPT, UR48, 0x200, URZ ;  /* 0x0000020030347890 */ /* 0x000fe2000fffe0ff */
[----:B------:R-:W-:-:S02]  /*4920*/  LOP3.LUT R99, R3, 0x18, R99, 0xf8, !PT ;  /* 0x0000001803637812 */ /* 0x000fc400078ef863 */
[----:B------:R-:W-:Y:S01]  /*4930*/  CS2R R96, SRZ ;  /* 0x0000000000607805 */ /* 0x000fe2000001ff00 */
[----:B------:R-:W2:Y:S01]  /*4940*/  LDC R42, c[0x0][0xb0c] ;  /* 0x0002c300ff2a7b82 */ /* 0x000ea20000000800 */
[----:B------:R-:W-:Y:S01]  /*4950*/  LOP3.LUT R46, R46, 0x600000, RZ, 0xc0, !PT ;  /* 0x006000002e2e7812 */ /* 0x000fe200078ec0ff */
[----:B------:R-:W-:Y:S01]  /*4960*/  IMAD.MOV.U32 R103, RZ, RZ, RZ ;  /* 0x000000ffff677224 */ /* 0x000fe200078e00ff */
[----:B------:R-:W-:Y:S01]  /*4970*/  IADD3 R98, PT, PT, -R93, 0x2, RZ ;  /* 0x000000025d627810 */ /* 0x000fe20007ffe1ff */
[----:B------:R-:W-:Y:S01]  /*4980*/  IMAD.MOV R94, RZ, RZ, -R94 ;  /* 0x000000ffff5e7224 */ /* 0x000fe200078e0a5e */
[----:B------:R-:W-:Y:S01]  /*4990*/  LOP3.LUT R99, R99, 0xf20, R2, 0xf8, !PT ;  /* 0x00000f2063637812 */ /* 0x000fe200078ef802 */
[----:B------:R-:W-:Y:S01]  /*49a0*/  IMAD.MOV R93, RZ, RZ, -R93 ;  /* 0x000000ffff5d7224 */ /* 0x000fe200078e0a5d */
[----:B------:R-:W4:Y:S01]  /*49b0*/  LDCU.64 UR54, c[0x0][0x348] ;  /* 0x00006900ff3677ac */ /* 0x000f220008000a00 */
[----:B------:R-:W1:Y:S01]  /*49c0*/  LDC R89, c[0x0][0xb20] ;  /* 0x0002c800ff597b82 */ /* 0x000e620000000800 */
[----:B------:R-:W3:Y:S01]  /*49d0*/  LDS R0, [UR48+0x130] ;  /* 0x00013030ff007984 */ /* 0x000ee20008000800 */
[----:B------:R-:W-:Y:S01]  /*49e0*/  IMAD.SHL.U32 R98, R98, 0x10, RZ ;  /* 0x0000001062627824 */ /* 0x000fe200078e00ff */
[----:B------:R-:W-:Y:S01]  /*49f0*/  LEA R99, R99, UR52, 0x1 ;  /* 0x0000003463637c11 */ /* 0x000fe2000f8e08ff */
[----:B------:R-:W-:Y:S01]  /*4a00*/  UMOV UR51, 0x1 ;  /* 0x0000000100337882 */ /* 0x000fe20000000000 */
[----:B------:R-:W-:Y:S01]  /*4a10*/  UMOV UR56, URZ ;  /* 0x000000ff00387c82 */ /* 0x000fe20008000000 */
[----:B------:R-:W1:Y:S02]  /*4a20*/  LDCU.64 UR38, c[0x0][0x888] ;  /* 0x00011100ff2677ac */ /* 0x000e640008000a00 */
[----:B------:R-:W1:Y:S01]  /*4a30*/  LDC R41, c[0x0][0xb30] ;  /* 0x0002cc00ff297b82 */ /* 0x000e620000000800 */
[----:B------:R-:W1:Y:S01]  /*4a40*/  LDCU.64 UR44, c[0x0][0x890] ;  /* 0x00011200ff2c77ac */ /* 0x000e620008000a00 */
[----:B------:R-:W-:Y:S01]  /*4a50*/  UMOV UR50, URZ ;  /* 0x000000ff00327c82 */ /* 0x000fe20008000000 */
[----:B------:R-:W-:-:S05]  /*4a60*/  UMOV UR49, URZ ;  /* 0x000000ff00317c82 */ /* 0x000fca0008000000 */
[----:B------:R-:W1:Y:S08]  /*4a70*/  LDC.64 R84, c[0x0][0xb10] ;  /* 0x0002c400ff547b82 */ /* 0x000e700000000a00 */
[----:B------:R-:W1:Y:S08]  /*4a80*/  LDC.64 R38, c[0x0][0xb18] ;  /* 0x0002c600ff267b82 */ /* 0x000e700000000a00 */
[----:B------:R-:W1:Y:S08]  /*4a90*/  LDC.64 R36, c[0x0][0xb28] ;  /* 0x0002ca00ff247b82 */ /* 0x000e700000000a00 */
[----:B------:R-:W1:Y:S01]  /*4aa0*/  LDC.64 R82, c[0x0][0x8b0] ;  /* 0x00022c00ff527b82 */ /* 0x000e620000000a00 */
[----:B---3--:R-:W-:-:S07]  /*4ab0*/  IMAD.IADD R46, R0, 0x1, R46 ;  /* 0x00000001002e7824 */ /* 0x008fce00078e022e */
[----:B------:R-:W3:Y:S08]  /*4ac0*/  LDC.64 R80, c[0x0][0x8a8] ;  /* 0x00022a00ff507b82 */ /* 0x000ef00000000a00 */
[----:B--2-4-:R-:W1:Y:S02]  /*4ad0*/  LDC R90, c[0x0][0x374] ;  /* 0x0000dd00ff5a7b82 */ /* 0x014e640000000800 */
.L_x_110:
[C---:B------:R-:W-:Y:S02]  /*4ae0*/  LEA R0, R103.reuse, UR48, 0x3 ;  /* 0x0000003067007c11 */ /* 0x040fe4000f8e18ff */
[----:B------:R-:W-:Y:S02]  /*4af0*/  SHF.L.U32 R2, R96, 0x1f, RZ ;  /* 0x0000001f60027819 */ /* 0x000fe400000006ff */
[----:B------:R-:W-:Y:S02]  /*4b00*/  LEA R16, R103, UR48, 0x4 ;  /* 0x0000003067107c11 */ /* 0x000fe4000f8e20ff */
[----:B------:R-:W2:Y:S02]  /*4b10*/  SYNCS.PHASECHK.TRANS64.TRYWAIT P0, [R0+URZ+0x80], R2 ;  /* 0x00008002000075a7 */ /* 0x000ea400080011ff */
[----:B--2---:R-:W-:Y:S05]  /*4b20*/  @!P0 BRA `(.L_x_80) ;  /* 0x0000003000788947 */ /* 0x004fea0003800000 */
.L_x_152:
[----:B------:R-:W4:Y:S01]  /*4b30*/  LDC.64 R10, c[0x0][0xb10] ;  /* 0x0002c400ff0a7b82 */ /* 0x000f220000000a00 */
[----:B------:R-:W3:Y:S01]  /*4b40*/  LDS.128 R16, [R16+0x110] ;  /* 0x0001100010107984 */ /* 0x000ee20000000c00 */
[----:B-1----:R-:W-:Y:S01]  /*4b50*/  ISETP.NE.AND P1, PT, R41, 0x1, PT ;  /* 0x000000012900780c */ /* 0x002fe20003f25270 */
[----:B--2---:R-:W-:Y:S01]  /*4b60*/  VIADD R0, R0, 0x90 ;  /* 0x0000009000007836 */ /* 0x004fe20000000000 */
[----:B------:R-:W-:Y:S04]  /*4b70*/  ISETP.GE.AND P0, PT, R40, 0x1, PT ;  /* 0x000000012800780c */ /* 0x000fe80003f06270 */
[----:B------:R-:W1:Y:S01]  /*4b80*/  LDC.64 R8, c[0x0][0xb18] ;  /* 0x0002c600ff087b82 */ /* 0x000e620000000a00 */
[----:B------:R-:W-:Y:S01]  /*4b90*/  PRMT R0, RZ, 0x654, R0 ;  /* 0x00000654ff007816 */ /* 0x000fe20000000000 */
[----:B------:R-:W-:Y:S01]  /*4ba0*/  @!PT LDS RZ, [RZ] ;  /* 0x00000000fffff984 */ /* 0x000fe20000000800 */
[----:B------:R-:W-:Y:S01]  /*4bb0*/  @!PT LDS RZ, [RZ] ;  /* 0x00000000fffff984 */ /* 0x000fe20000000800 */
[----:B------:R-:W-:Y:S01]  /*4bc0*/  @!PT LDS RZ, [RZ] ;  /* 0x00000000fffff984 */ /* 0x000fe20000000800 */
[----:B------:R-:W-:Y:S01]  /*4bd0*/  @!PT LDS RZ, [RZ] ;  /* 0x00000000fffff984 */ /* 0x000fe20000000800 */
[----:B------:R2:W-:Y:S06]  /*4be0*/  MEMBAR.ALL.CTA ;  /* 0x0000000000007992 */ /* 0x0005ec0000008000 */
[----:B--2---:R-:W2:Y:S01]  /*4bf0*/  FENCE.VIEW.ASYNC.S ;  /* 0x00000000000073c6 */ /* 0x004ea20000000000 */
[----:B------:R-:W1:Y:S08]  /*4c00*/  @!P1 LDC R12, c[0x0][0xb20] ;  /* 0x0002c800ff0c9b82 */ /* 0x000e700000000800 */
[----:B------:R-:W1:Y:S01]  /*4c10*/  @!P1 LDC R7, c[0x0][0xb0c] ;  /* 0x0002c300ff079b82 */ /* 0x000e620000000800 */
[----:B--2---:R2:W-:Y:S01]  /*4c20*/  SYNCS.ARRIVE.TRANS64.RED.A1T0 RZ, [R0+URZ], RZ ;  /* 0x000000ff00ff79a7 */ /* 0x0045e200081004ff */
[----:B---3--:R-:W-:Y:S04]  /*4c30*/  LOP3.LUT P4, RZ, R18, 0x1, RZ, 0xc0, !PT ;  /* 0x0000000112ff7812 */ /* 0x008fe8000788c0ff */
[----:B------:R-:W-:Y:S09]  /*4c40*/  P2R R101, PR, RZ, 0x10 ;  /* 0x00000010ff657803 */ /* 0x000ff20000000000 */
[----:B------:R-:W-:Y:S02]  /*4c50*/  @P4 MOV R44, R16 ;  /* 0x00000010002c4202 */ /* 0x000fe40000000f00 */
[----:B------:R-:W-:Y:S01]  /*4c60*/  @P4 LOP3.LUT R43, R17, 0xffff, RZ, 0xc0, !PT ;  /* 0x0000ffff112b4812 */ /* 0x000fe200078ec0ff */
[----:B--2-4-:R-:W-:Y:S06]  /*4c70*/  @!P0 BRA `(.L_x_81) ;  /* 0x0000000000a48947 */ /* 0x014fec0003800000 */
[----:B------:R-:W-:Y:S01]  /*4c80*/  IMAD.HI.U32 R0, R90, R39, RZ ;  /* 0x000000275a007227 */ /* 0x000fe200078e00ff */
[----:B------:R-:W-:Y:S02]  /*4c90*/  ISETP.NE.AND P0, PT, R38, 0x1, PT ;  /* 0x000000012600780c */ /* 0x000fe40003f05270 */
[----:B------:R-:W-:Y:S01]  /*4ca0*/  ISETP.NE.AND P2, PT, R40, 0x1, PT ;  /* 0x000000012800780c */ /* 0x000fe20003f45270 */
[----:B------:R-:W-:Y:S01]  /*4cb0*/  IMAD.HI.U32 R4, R91, R84, RZ ;  /* 0x000000545b047227 */ /* 0x000fe200078e00ff */
[----:B------:R-:W-:Y:S02]  /*4cc0*/  SHF.R.U32.HI R0, RZ, R89, R0 ;  /* 0x00000059ff007219 */ /* 0x000fe40000011600 */
[----:B------:R-:W-:Y:S01]  /*4cd0*/  ISETP.NE.AND P3, PT, R42, 0x1, PT ;  /* 0x000000012a00780c */ /* 0x000fe20003f65270 */
[----:B------:R-:W-:Y:S01]  /*4ce0*/  IMAD.HI.U32 R6, R43, R39, RZ ;  /* 0x000000272b067227 */ /* 0x000fe200078e00ff */
[-C--:B------:R-:W-:Y:S02]  /*4cf0*/  SHF.R.U32.HI R4, RZ, R85.reuse, R4 ;  /* 0x00000055ff047219 */ /* 0x080fe40000011604 */
[----:B------:R-:W-:Y:S01]  /*4d00*/  SEL R0, R90, R0, !P0 ;  /* 0x000000005a007207 */ /* 0x000fe20004000000 */
[----:B------:R-:W-:Y:S01]  /*4d10*/  IMAD.HI.U32 R5, R44, R84, RZ ;  /* 0x000000542c057227 */ /* 0x000fe200078e00ff */
[----:B------:R-:W-:Y:S03]  /*4d20*/  SEL R4, R91, R4, !P3 ;  /* 0x000000045b047207 */ /* 0x000fe60005800000 */
[-C--:B------:R-:W-:Y:S01]  /*4d30*/  IMAD.HI.U32 R3, R0, R36.reuse, RZ ;  /* 0x0000002400037227 */ /* 0x080fe200078e00ff */
[----:B------:R-:W-:Y:S03]  /*4d40*/  SHF.R.U32.HI R5, RZ, R85, R5 ;  /* 0x00000055ff057219 */ /* 0x000fe60000011605 */
[----:B------:R-:W-:Y:S01]  /*4d50*/  IMAD.HI.U32 R2, R4, R36, RZ ;  /* 0x0000002404027227 */ /* 0x000fe200078e00ff */
[----:B------:R-:W-:Y:S02]  /*4d60*/  @P2 SHF.R.U32.HI R0, RZ, R37, R3 ;  /* 0x00000025ff002219 */ /* 0x000fe40000011603 */
[----:B------:R-:W-:Y:S02]  /*4d70*/  SHF.R.U32.HI R3, RZ, R89, R6 ;  /* 0x00000059ff037219 */ /* 0x000fe40000011606 */
[----:B------:R-:W-:Y:S01]  /*4d80*/  @P2 SHF.R.U32.HI R4, RZ, R37, R2 ;  /* 0x00000025ff042219 */ /* 0x000fe20000011602 */
[----:B------:R-:W-:Y:S01]  /*4d90*/  IMAD R0, R40, R0, RZ ;  /* 0x0000000028007224 */ /* 0x000fe200078e02ff */
[----:B------:R-:W-:Y:S02]  /*4da0*/  SEL R3, R43, R3, !P0 ;  /* 0x000000032b037207 */ /* 0x000fe40004000000 */
[----:B------:R-:W-:Y:S01]  /*4db0*/  SEL R2, R44, R5, !P3 ;  /* 0x000000052c027207 */ /* 0x000fe20005800000 */
[----:B------:R-:W-:Y:S01]  /*4dc0*/  IMAD R5, R40, R4, RZ ;  /* 0x0000000428057224 */ /* 0x000fe200078e02ff */
[C---:B------:R-:W-:Y:S01]  /*4dd0*/  ISETP.GE.AND P0, PT, R3.reuse, R0, PT ;  /* 0x000000000300720c */ /* 0x040fe20003f06270 */
[C---:B------:R-:W-:Y:S03]  /*4de0*/  IMAD.HI.U32 R0, R3.reuse, R36, RZ ;  /* 0x0000002403007227 */ /* 0x040fe600078e00ff */
[C---:B------:R-:W-:Y:S02]  /*4df0*/  ISETP.GE.OR P0, PT, R2.reuse, R5, P0 ;  /* 0x000000050200720c */ /* 0x040fe40000706670 */
[----:B------:R-:W-:Y:S04]  /*4e00*/  SHF.R.U32.HI R0, RZ, R37, R0 ;  /* 0x00000025ff007219 */ /* 0x000fe80000011600 */
[C---:B------:R-:W-:Y:S05]  /*4e10*/  SEL R6, R3.reuse, R0, !P2 ;  /* 0x0000000003067207 */ /* 0x040fea0005000000 */
        /* <DEDUP_REMOVED lines=14> */
[----:B------:R-:W-:Y:S07]  /*4f00*/  IMAD R43, R3, R38, R43 ;  /* 0x00000026032b7224 */ /* 0x000fee00078e022b */
.L_x_81:
[----:B-1----:R-:W-:Y:S01]  /*4f10*/  @!P1 ISETP.NE.AND P0, PT, R8, 0x1, PT ;  /* 0x000000010800980c */ /* 0x002fe20003f05270 */
[----:B------:R-:W-:Y:S01]  /*4f20*/  @!P1 IMAD.HI.U32 R0, R44, R10, RZ ;  /* 0x0000000a2c009227 */ /* 0x000fe200078e00ff */
[----:B------:R-:W-:Y:S01]  /*4f30*/  @!P1 ISETP.NE.AND P2, PT, R7, 0x1, PT ;  /* 0x000000010700980c */ /* 0x000fe20003f45270 */
[----:B------:R-:W-:Y:S01]  /*4f40*/  ULOP3.LUT UP0, URZ, UR52, 0x1b0, URZ, 0xc0, !UPT ;  /* 0x000001b034ff7892 */ /* 0x000fe2000f80c0ff */
[----:B------:R-:W-:Y:S01]  /*4f50*/  R2UR UR42, R15 ;  /* 0x000000000f2a72ca */ /* 0x000fe200000e0000 */
[----:B------:R-:W-:Y:S01]  /*4f60*/  @!P1 IMAD.HI.U32 R2, R43, R9, RZ ;  /* 0x000000092b029227 */ /* 0x000fe200078e00ff */
[----:B------:R-:W-:Y:S02]  /*4f70*/  @!P1 SHF.R.U32.HI R0, RZ, R11, R0 ;  /* 0x0000000bff009219 */ /* 0x000fe40000011600 */
[----:B------:R-:W-:Y:S01]  /*4f80*/  R2UR UR41, R14 ;  /* 0x000000000e2972ca */ /* 0x000fe200000e0000 */
[----:B------:R-:W-:Y:S01]  /*4f90*/  VIADD R103, R103, 0x1 ;  /* 0x0000000167677836 */ /* 0x000fe20000000000 */
[----:B------:R-:W-:Y:S02]  /*4fa0*/  @!P1 SHF.R.U32.HI R2, RZ, R12, R2 ;  /* 0x0000000cff029219 */ /* 0x000fe40000011602 */
[----:B------:R-:W-:Y:S02]  /*4fb0*/  @!P1 SEL R3, R44, R0, !P2 ;  /* 0x000000002c039207 */ /* 0x000fe40005000000 */
[----:B------:R-:W-:Y:S02]  /*4fc0*/  @!P1 SEL R2, R43, R2, !P0 ;  /* 0x000000022b029207 */ /* 0x000fe40004000000 */
[----:B------:R-:W-:Y:S01]  /*4fd0*/  @P4 SHF.R.U32.HI R95, RZ, 0x10, R17 ;  /* 0x00000010ff5f4819 */ /* 0x000fe20000011611 */
[----:B------:R-:W-:Y:S02]  /*4fe0*/  USHF.L.U32 UR42, UR42, 0x7, URZ ;  /* 0x000000072a2a7899 */ /* 0x000fe400080006ff */
[----:B------:R-:W-:Y:S02]  /*4ff0*/  @!P1 IMAD.IADD R0, R2, 0x1, -R3 ;  /* 0x0000000102009824 */ /* 0x000fe400078e0a03 */
[----:B------:R-:W-:Y:S01]  /*5000*/  @!P1 IMAD.IADD R2, R3, 0x1, -R2 ;  /* 0x0000000103029824 */ /* 0x000fe200078e0a02 */
[----:B------:R-:W-:Y:S01]  /*5010*/  USHF.L.U32 UR41, UR41, 0x6, URZ ;  /* 0x0000000629297899 */ /* 0x000fe200080006ff */
[----:B------:R-:W-:Y:S02]  /*5020*/  @!P1 IMAD R44, R0, R7, R44 ;  /* 0x00000007002c9224 */ /* 0x000fe400078e022c */
[----:B------:R-:W-:Y:S01]  /*5030*/  @!P1 IMAD R43, R2, R8, R43 ;  /* 0x00000008022b9224 */ /* 0x000fe200078e022b */
[----:B------:R-:W-:Y:S08]  /*5040*/  BRA.U !UP0, `(.L_x_82) ;  /* 0x00000001087c7547 */ /* 0x000ff0000b800000 */
[----:B------:R-:W1:Y:S01]  /*5050*/  LDCU.64 UR8, c[0x4][0x80] ;  /* 0x01001000ff0877ac */ /* 0x000e620008000a00 */
[----:B------:R-:W-:Y:S01]  /*5060*/  MOV R2, 0x0 ;  /* 0x0000000000027802 */ /* 0x000fe20000000f00 */
[----:B------:R-:W-:Y:S02]  /*5070*/  HFMA2 R12, -RZ, RZ, 0, 5.9604644775390625e-08 ;  /* 0x00000001ff0c7431 */ /* 0x000fe400000001ff */
[----:B------:R-:W-:Y:S01]  /*5080*/  IMAD.MOV.U32 R8, RZ, RZ, 0x70 ;  /* 0x00000070ff087424 */ /* 0x000fe200078e00ff */
[----:B------:R2:W3:Y:S01]  /*5090*/  LDC.64 R14, c[0x4][R2] ;  /* 0x01000000020e7b82 */ /* 0x0004e20000000a00 */
[----:B------:R-:W4:Y:S01]  /*50a0*/  LDCU.64 UR6, c[0x4][0x88] ;  /* 0x01001100ff0677ac */ /* 0x000f220008000a00 */
[----:B------:R-:W-:Y:S01]  /*50b0*/  IMAD.MOV.U32 R13, RZ, RZ, RZ ;  /* 0x000000ffff0d7224 */ /* 0x000fe200078e00ff */
[----:B------:R-:W2:Y:S01]  /*50c0*/  LDCU.64 UR4, c[0x4][0x8] ;  /* 0x01000100ff0477ac */ /* 0x000ea20008000a00 */
[----:B-1----:R-:W-:Y:S01]  /*50d0*/  MOV R5, UR9 ;  /* 0x0000000900057c02 */ /* 0x002fe20008000f00 */
[----:B------:R-:W-:Y:S01]  /*50e0*/  IMAD.U32 R4, RZ, RZ, UR8 ;  /* 0x00000008ff047e24 */ /* 0x000fe2000f8e00ff */
[----:B----4-:R-:W-:Y:S01]  /*50f0*/  MOV R7, UR7 ;  /* 0x0000000700077c02 */ /* 0x010fe20008000f00 */
[----:B------:R-:W-:Y:S01]  /*5100*/  IMAD.U32 R6, RZ, RZ, UR6 ;  /* 0x00000006ff067e24 */ /* 0x000fe2000f8e00ff */
[----:B--2---:R-:W-:Y:S01]  /*5110*/  MOV R11, UR5 ;  /* 0x00000005000b7c02 */ /* 0x004fe20008000f00 */
[----:B------:R-:W-:Y:S02]  /*5120*/  IMAD.U32 R10, RZ, RZ, UR4 ;  /* 0x00000004ff0a7e24 */ /* 0x000fe4000f8e00ff */
[----:B------:R-:W-:Y:S07]  /*5130*/  LEPC R20, `(.L_x_83) ;  /* 0x000000001014794e */ /* 0x000fee0000000000 */
[----:B---3-5:R-:W-:Y:S05]  /*5140*/  CALL.ABS.NOINC R14 ;  /* 0x000000000e007343 */ /* 0x028fea0003c00000 */
.L_x_83:
[----:B------:R-:W1:Y:S01]  /*5150*/  LDCU.64 UR8, c[0x4][0x80] ;  /* 0x01001000ff0877ac */ /* 0x000e620008000a00 */
[----:B------:R-:W2:Y:S01]  /*5160*/  LDC.64 R2, c[0x4][R2] ;  /* 0x0100000002027b82 */ /* 0x000ea20000000a00 */
[----:B------:R-:W-:Y:S02]  /*5170*/  HFMA2 R12, -RZ, RZ, 0, 5.9604644775390625e-08 ;  /* 0x00000001ff0c7431 */ /* 0x000fe400000001ff */
[----:B------:R-:W-:Y:S02]  /*5180*/  IMAD.MOV.U32 R8, RZ, RZ, 0x70 ;  /* 0x00000070ff087424 */ /* 0x000fe400078e00ff */
[----:B------:R-:W-:Y:S01]  /*5190*/  IMAD.MOV.U32 R13, RZ, RZ, RZ ;  /* 0x000000ffff0d7224 */ /* 0x000fe200078e00ff */
[----:B------:R-:W3:Y:S01]  /*51a0*/  LDCU.64 UR6, c[0x4][0x88] ;  /* 0x01001100ff0677ac */ /* 0x000ee20008000a00 */
[----:B------:R-:W4:Y:S01]  /*51b0*/  LDCU.64 UR4, c[0x4][0x8] ;  /* 0x01000100ff0477ac */ /* 0x000f220008000a00 */
[----:B-1----:R-:W-:Y:S02]  /*51c0*/  MOV R4, UR8 ;  /* 0x0000000800047c02 */ /* 0x002fe40008000f00 */
[----:B------:R-:W-:Y:S02]  /*51d0*/  MOV R5, UR9 ;  /* 0x0000000900057c02 */ /* 0x000fe40008000f00 */
[----:B---3--:R-:W-:Y:S01]  /*51e0*/  MOV R7, UR7 ;  /* 0x0000000700077c02 */ /* 0x008fe20008000f00 */
[----:B------:R-:W-:Y:S01]  /*51f0*/  IMAD.U32 R6, RZ, RZ, UR6 ;  /* 0x00000006ff067e24 */ /* 0x000fe2000f8e00ff */
[----:B----4-:R-:W-:Y:S01]  /*5200*/  MOV R11, UR5 ;  /* 0x00000005000b7c02 */ /* 0x010fe20008000f00 */
[----:B------:R-:W-:Y:S02]  /*5210*/  IMAD.U32 R10, RZ, RZ, UR4 ;  /* 0x00000004ff0a7e24 */ /* 0x000fe4000f8e00ff */
[----:B------:R-:W-:Y:S07]  /*5220*/  LEPC R20, `(.L_x_82) ;  /* 0x000000001014794e */ /* 0x000fee0000000000 */
[----:B--2---:R-:W-:Y:S05]  /*5230*/  CALL.ABS.NOINC R2 ;  /* 0x0000000002007343 */ /* 0x004fea0003c00000 */
.L_x_82:
[----:B------:R-:W-:Y:S01]  /*5240*/  ISETP.NE.U32.AND P4, PT, R82, RZ, PT ;  /* 0x000000ff5200720c */ /* 0x000fe20003f85070 */
[----:B------:R-:W-:Y:S01]  /*5250*/  UISETP.NE.AND UP2, UPT, UR53, URZ, UPT ;  /* 0x000000ff3500728c */ /* 0x000fe2000bf45270 */
[----:B------:R-:W-:Y:S01]  /*5260*/  ISETP.NE.U32.AND P2, PT, RZ, UR38, PT ;  /* 0x00000026ff007c0c */ /* 0x000fe2000bf45070 */
[----:B------:R-:W-:Y:S01]  /*5270*/  UISETP.NE.U32.AND UP1, UPT, UR44, URZ, UPT ;  /* 0x000000ff2c00728c */ /* 0x000fe2000bf25070 */
[----:B------:R-:W-:Y:S01]  /*5280*/  ISETP.NE.AND.EX P4, PT, R83, RZ, PT, P4 ;  /* 0x000000ff5300720c */ /* 0x000fe20003f85340 */
[----:B------:R-:W-:Y:S01]  /*5290*/  UPLOP3.LUT UP0, UPT, UPT, UPT, UPT, 0x40, 0x4 ;  /* 0x000000000004789c */ /* 0x000fe20003f0e870 */
[----:B------:R-:W-:Y:S01]  /*52a0*/  ISETP.NE.AND.EX P2, PT, RZ, UR39, PT, P2 ;  /* 0x00000027ff007c0c */ /* 0x000fe2000bf45320 */
[----:B------:R-:W-:Y:S01]  /*52b0*/  UISETP.NE.AND.EX UP1, UPT, UR45, URZ, UPT, UP1 ;  /* 0x000000ff2d00728c */ /* 0x000fe2000bf25310 */
[----:B------:R-:W-:Y:S04]  /*52c0*/  PLOP3.LUT P1, PT, PT, PT, UP2, 0x80, 0x8 ;  /* 0x000000000008781c */ /* 0x000fe80003f2f028 */
[----:B------:R-:W-:Y:S06]  /*52d0*/  @UP2 UPLOP3.LUT UP0, UPT, UPT, UPT, UP1, 0x80, 0x8 ;  /* 0x000000000008289c */ /* 0x000fec0003f0f010 */
[----:B------:R-:W-:Y:S01]  /*52e0*/  PLOP3.LUT P0, PT, PT, PT, UP0, 0x80, 0x8 ;  /* 0x000000000008781c */ /* 0x000fe20003f0f008 */
[----:B------:R-:W-:Y:S01]  /*52f0*/  @!UPT UIADD3 URZ, UPT, UPT, URZ, URZ, URZ ;  /* 0x000000fffffff290 */ /* 0x000fe2000fffe0ff */
[----:B------:R-:W-:Y:S11]  /*5300*/  BRA.U !UP1, `(.L_x_84) ;  /* 0x0000000109387547 */ /* 0x000ff6000b800000 */
[----:B------:R-:W-:Y:S01]  /*5310*/  UISETP.NE.U32.AND UP0, UPT, UR38, URZ, UPT ;  /* 0x000000ff2600728c */ /* 0x000fe2000bf05070 */
[----:B------:R-:W-:Y:S02]  /*5320*/  HFMA2 R0, -RZ, RZ, 0, 5.9604644775390625e-08 ;  /* 0x00000001ff007431 */ /* 0x000fe400000001ff */
[----:B------:R-:W-:Y:S01]  /*5330*/  IMAD.MOV.U32 R88, RZ, RZ, 0x1 ;  /* 0x00000001ff587424 */ /* 0x000fe200078e00ff */
[----:B------:R-:W-:Y:S06]  /*5340*/  UISETP.NE.AND.EX UP0, UPT, UR39, URZ, UPT, UP0 ;  /* 0x000000ff2700728c */ /* 0x000fec000bf05300 */
[----:B------:R-:W-:Y:S05]  /*5350*/  PLOP3.LUT P3, PT, PT, PT, UP0, 0x80, 0x8 ;  /* 0x000000000008781c */ /* 0x000fea0003f6f008 */
[----:B------:R-:W1:Y:S01]  /*5360*/  @UP0 LDCU.64 UR6, c[0x0][0x888] ;  /* 0x00011100ff0607ac */ /* 0x000e620008000a00 */
[----:B------:R-:W-:Y:S07]  /*5370*/  @UP0 UIMAD UR4, UR36, UR44, URZ ;  /* 0x0000002c240402a4 */ /* 0x000fee000f8e02ff */
[----:B------:R-:W-:Y:S01]  /*5380*/  @!P3 PRMT R88, R0, 0x7610, R88 ;  /* 0x000076100058b816 */ /* 0x000fe20000000058 */
[----:B-1----:R-:W-:Y:S03]  /*5390*/  @UP0 UIMAD.WIDE UR6, UR4, 0x4, UR6 ;  /* 0x00000004040608a5 */ /* 0x002fe6000f8e0206 */
[----:B------:R-:W1:Y:S03]  /*53a0*/  @!UP0 LDCU UR4, c[0x0][0x880] ;  /* 0x00011000ff0487ac */ /* 0x000e660008000800 */
[----:B------:R-:W-:Y:S01]  /*53b0*/  IMAD.U32 R2, RZ, RZ, UR6 ;  /* 0x00000006ff027e24 */ /* 0x000fe2000f8e00ff */
[----:B------:R-:W-:Y:S05]  /*53c0*/  MOV R3, UR7 ;  /* 0x0000000700037c02 */ /* 0x000fea0008000f00 */
[----:B-----5:R2:W5:Y:S02]  /*53d0*/  @P3 LDG.E R49, desc[UR46][R2.64] ;  /* 0x0000002e02313981 */ /* 0x020564000c1e1900 */
[----:B-12---:R-:W-:Y:S02]  /*53e0*/  @!P3 IMAD.U32 R49, RZ, RZ, UR4 ;  /* 0x00000004ff31be24 */ /* 0x006fe4000f8e00ff */
.L_x_84:
[----:B------:R-:W-:Y:S05]  /*53f0*/  @!P4 BRA `(.L_x_85) ;  /* 0x000000000020c947 */ /* 0x000fea0003800000 */
[----:B------:R-:W-:Y:S04]  /*5400*/  ISETP.NE.U32.AND P3, PT, R80, RZ, PT ;  /* 0x000000ff5000720c */ /* 0x000fe80003f65070 */
[----:B------:R-:W-:Y:S11]  /*5410*/  ISETP.NE.AND.EX P3, PT, R81, RZ, PT, P3 ;  /* 0x000000ff5100720c */ /* 0x000ff60003f65330 */
[----:B------:R-:W-:Y:S02]  /*5420*/  @!UPT UIADD3 URZ, UPT, UPT, URZ, URZ, URZ ;  /* 0x000000fffffff290 */ /* 0x000fe4000fffe0ff */
[----:B------:R-:W1:Y:S01]  /*5430*/  @P3 LDC.64 R2, c[0x0][0x8a8] ;  /* 0x00022a00ff023b82 */ /* 0x000e620000000a00 */
[----:B------:R-:W-:Y:S04]  /*5440*/  @P3 IMAD R0, R82, UR36, RZ ;  /* 0x0000002452003c24 */ /* 0x000fe8000f8e02ff */
[----:B-1----:R-:W-:Y:S05]  /*5450*/  @P3 IMAD.WIDE R2, R0, 0x4, R2 ;  /* 0x0000000400023825 */ /* 0x002fea00078e0202 */
[----:B-----5:R1:W5:Y:S02]  /*5460*/  @P3 LDG.E R47, desc[UR46][R2.64] ;  /* 0x0000002e022f3981 */ /* 0x020364000c1e1900 */
[----:B-1----:R-:W2:Y:S02]  /*5470*/  @!P3 LDC R47, c[0x0][0x8a0] ;  /* 0x00022800ff2fbb82 */ /* 0x002ea40000000800 */
.L_x_85:
[----:B-----5:R-:W-:Y:S01]  /*5480*/  FSETP.NEU.AND P3, PT, R49, RZ, PT ;  /* 0x000000ff3100720b */ /* 0x020fe20003f6d000 */
[----:B------:R-:W-:Y:S01]  /*5490*/  ULOP3.LUT UR4, UR51, 0x1, URZ, 0x3c, !UPT ;  /* 0x0000000133047892 */ /* 0x000fe2000f8e3cff */
[----:B------:R-:W-:Y:S01]  /*54a0*/  SEL R4, RZ, 0xffffffff, P2 ;  /* 0xffffffffff047807 */ /* 0x000fe20001000000 */
[----:B------:R-:W-:Y:S01]  /*54b0*/  IMAD.U32 R72, RZ, RZ, UR56 ;  /* 0x00000038ff487e24 */ /* 0x000fe2000f8e00ff */
[----:B------:R-:W-:Y:S01]  /*54c0*/  @P1 LOP3.LUT P2, RZ, R88, 0xff, RZ, 0xc0, !PT ;  /* 0x000000ff58ff1812 */ /* 0x000fe2000784c0ff */
[----:B------:R-:W-:Y:S01]  /*54d0*/  IMAD.SHL.U32 R106, R94, 0x10, RZ ;  /* 0x000000105e6a7824 */ /* 0x000fe200078e00ff */
[----:B------:R-:W-:Y:S01]  /*54e0*/  @P1 SEL R0, RZ, 0xffffffff, P3 ;  /* 0xffffffffff001807 */ /* 0x000fe20001800000 */
[----:B------:R-:W-:Y:S01]  /*54f0*/  IMAD.U32 R107, RZ, RZ, UR4 ;  /* 0x00000004ff6b7e24 */ /* 0x000fe2000f8e00ff */
[----:B------:R-:W-:Y:S01]  /*5500*/  LEA R73, R45, UR48, 0x3 ;  /* 0x000000302d497c11 */ /* 0x000fe2000f8e18ff */
[----:B------:R-:W-:Y:S01]  /*5510*/  IMAD.SHL.U32 R72, R72, 0x2000, RZ ;  /* 0x0000200048487824 */ /* 0x000fe200078e00ff */
[----:B------:R-:W-:Y:S01]  /*5520*/  @P0 SEL R0, R4, R0, !P2 ;  /* 0x0000000004000207 */ /* 0x000fe20005000000 */
[----:B------:R-:W-:Y:S01]  /*5530*/  IMAD.SHL.U32 R105, R93, 0x10, RZ ;  /* 0x000000105d697824 */ /* 0x000fe200078e00ff */
[----:B------:R-:W-:Y:S01]  /*5540*/  PLOP3.LUT P2, PT, PT, PT, UP1, 0x80, 0x8 ;  /* 0x000000000008781c */ /* 0x000fe20003f4f018 */
[----:B------:R-:W-:Y:S01]  /*5550*/  IMAD.IADD R67, R99, 0x1, R72 ;  /* 0x0000000163437824 */ /* 0x000fe200078e0248 */
[----:B------:R-:W-:Y:S01]  /*5560*/  @P1 LOP3.LUT R0, R0, 0x1, RZ, 0xc0, !PT ;  /* 0x0000000100001812 */ /* 0x000fe200078ec0ff */
[----:B------:R-:W-:Y:S01]  /*5570*/  BSSY B1, `(.L_x_86) ;  /* 0x0000039000017945 */ /* 0x000fe20003800000 */
[----:B------:R-:W-:Y:S01]  /*5580*/  LOP3.LUT P4, R102, R88, 0xff, RZ, 0xc0, !PT ;  /* 0x000000ff58667812 */ /* 0x000fe2000788c0ff */
[----:B------:R-:W-:Y:S01]  /*5590*/  IMAD.IADD R66, R67, 0x1, R106 ;  /* 0x0000000143427824 */ /* 0x000fe200078e026a */
[----:B------:R-:W-:Y:S01]  /*55a0*/  ISETP.NE.U32.OR P5, PT, R0, 0x1, !P1 ;  /* 0x000000010000780c */ /* 0x000fe20004fa5470 */
[----:B------:R-:W-:Y:S01]  /*55b0*/  IMAD.U32 R0, RZ, RZ, UR56 ;  /* 0x00000038ff007e24 */ /* 0x000fe2000f8e00ff */
[----:B------:R-:W-:Y:S01]  /*55c0*/  SEL R3, RZ, 0xffffffff, P3 ;  /* 0xffffffffff037807 */ /* 0x000fe20001800000 */
[----:B------:R-:W-:Y:S01]  /*55d0*/  IMAD.MOV.U32 R75, RZ, RZ, 0x1 ;  /* 0x00000001ff4b7424 */ /* 0x000fe200078e00ff */
[----:B------:R-:W-:Y:S01]  /*55e0*/  P2R R104, PR, RZ, 0x20 ;  /* 0x00000020ff687803 */ /* 0x000fe20000000000 */
[----:B------:R-:W-:Y:S01]  /*55f0*/  IMAD R48, R45, 0x40, R46 ;  /* 0x000000402d307824 */ /* 0x000fe200078e022e */
[----:B------:R-:W-:Y:S01]  /*5600*/  LEA R0, R0, UR48, 0x3 ;  /* 0x0000003000007c11 */ /* 0x000fe2000f8e18ff */
[----:B------:R-:W-:Y:S01]  /*5610*/  IMAD.U32 R74, RZ, RZ, UR56 ;  /* 0x00000038ff4a7e24 */ /* 0x000fe2000f8e00ff */
[----:B------:R-:W-:Y:S02]  /*5620*/  @P2 SEL R3, R4, R3, !P4 ;  /* 0x0000000304032207 */ /* 0x000fe40006000000 */
[----:B------:R-:W-:Y:S02]  /*5630*/  CS2R R78, SRZ ;  /* 0x00000000004e7805 */ /* 0x000fe4000001ff00 */
[----:B------:R-:W-:Y:S02]  /*5640*/  CS2R R76, SRZ ;  /* 0x00000000004c7805 */ /* 0x000fe4000001ff00 */
[----:B------:R-:W-:Y:S02]  /*5650*/  CS2R R70, SRZ ;  /* 0x0000000000467805 */ /* 0x000fe4000001ff00 */
[----:B------:R-:W-:Y:S02]  /*5660*/  LOP3.LUT R3, R3, 0x1, RZ, 0xc0, !PT ;  /* 0x0000000103037812 */ /* 0x000fe400078ec0ff */
[----:B------:R-:W-:Y:S02]  /*5670*/  CS2R R68, SRZ ;  /* 0x0000000000447805 */ /* 0x000fe4000001ff00 */
[----:B------:R-:W-:Y:S02]  /*5680*/  @P5 SHF.L.U32 R2, R107, 0x1f, RZ ;  /* 0x0000001f6b025819 */ /* 0x000fe400000006ff */
[----:B------:R-:W-:Y:S02]  /*5690*/  CS2R R62, SRZ ;  /* 0x00000000003e7805 */ /* 0x000fe4000001ff00 */
[----:B------:R-:W-:Y:S02]  /*56a0*/  ISETP.NE.U32.AND P2, PT, R3, 0x1, PT ;  /* 0x000000010300780c */ /* 0x000fe40003f45070 */
[----:B------:R-:W-:Y:S01]  /*56b0*/  CS2R R60, SRZ ;  /* 0x00000000003c7805 */ /* 0x000fe2000001ff00 */
[----:B------:R1:W3:Y:S01]  /*56c0*/  @P5 SYNCS.PHASECHK.TRANS64.TRYWAIT P1, [R0+URZ+0x40], R2 ;  /* 0x00004002000055a7 */ /* 0x0002e200080211ff */
[----:B------:R-:W-:Y:S02]  /*56d0*/  CS2R R58, SRZ ;  /* 0x00000000003a7805 */ /* 0x000fe4000001ff00 */
[----:B------:R-:W-:Y:S02]  /*56e0*/  P2R R108, PR, RZ, 0x4 ;  /* 0x00000004ff6c7803 */ /* 0x000fe40000000000 */
[----:B------:R-:W-:Y:S01]  /*56f0*/  CS2R R56, SRZ ;  /* 0x0000000000387805 */ /* 0x000fe2000001ff00 */
[----:B------:R-:W-:Y:S02]  /*5700*/  IMAD.IADD R65, R67, 0x1, R105 ;  /* 0x0000000143417824 */ /* 0x000fe400078e0269 */
[----:B------:R-:W-:Y:S01]  /*5710*/  IMAD.IADD R64, R98, 0x1, R66 ;  /* 0x0000000162407824 */ /* 0x000fe200078e0242 */
[----:B-1----:R-:W-:Y:S04]  /*5720*/  SHF.L.U32 R2, R97, 0x1f, RZ ;  /* 0x0000001f61027819 */ /* 0x002fe800000006ff */
[----:B------:R1:W4:Y:S01]  /*5730*/  SYNCS.PHASECHK.TRANS64.TRYWAIT P0, [R73+URZ+0xa0], R2 ;  /* 0x0000a002490075a7 */ /* 0x00032200080011ff */
[----:B---3--:R-:W-:Y:S01]  /*5740*/  @P5 SEL R75, RZ, 0x1, !P1 ;  /* 0x00000001ff4b5807 */ /* 0x008fe20004800000 */
[----:B-1----:R-:W-:Y:S06]  /*5750*/  @!P5 BRA `(.L_x_87) ;  /* 0x000000000068d947 */ /* 0x002fec0003800000 */
[----:B------:R-:W-:Y:S01]  /*5760*/  ISETP.NE.AND P1, PT, R75, RZ, PT ;  /* 0x000000ff4b00720c */ /* 0x000fe20003f25270 */
[----:B------:R-:W-:Y:S01]  /*5770*/  BSSY B0, `(.L_x_88) ;  /* 0x000000d000007945 */ /* 0x000fe20003800000 */
[----:B------:R-:W-:Y:S02]  /*5780*/  CS2R R58, SRZ ;  /* 0x00000000003a7805 */ /* 0x000fe4000001ff00 */
[----:B------:R-:W-:Y:S02]  /*5790*/  CS2R R56, SRZ ;  /* 0x0000000000387805 */ /* 0x000fe4000001ff00 */
[----:B------:R-:W-:Y:S02]  /*57a0*/  CS2R R62, SRZ ;  /* 0x00000000003e7805 */ /* 0x000fe4000001ff00 */
[----:B------:R-:W-:Y:S02]  /*57b0*/  CS2R R60, SRZ ;  /* 0x00000000003c7805 */ /* 0x000fe4000001ff00 */
[----:B------:R-:W-:Y:S02]  /*57c0*/  CS2R R70, SRZ ;  /* 0x0000000000467805 */ /* 0x000fe4000001ff00 */
[----:B------:R-:W-:Y:S02]  /*57d0*/  CS2R R68, SRZ ;  /* 0x0000000000447805 */ /* 0x000fe4000001ff00 */
[----:B------:R-:W-:Y:S02]  /*57e0*/  CS2R R78, SRZ ;  /* 0x00000000004e7805 */ /* 0x000fe4000001ff00 */
[----:B------:R-:W-:Y:S01]  /*57f0*/  CS2R R76, SRZ ;  /* 0x00000000004c7805 */ /* 0x000fe2000001ff00 */
[----:B------:R-:W-:Y:S06]  /*5800*/  @P1 BRA `(.L_x_89) ;  /* 0x00000000000c1947 */ /* 0x000fec0003800000 */
[----:B------:R-:W-:Y:S04]  /*5810*/  SHF.L.U32 R3, R107, 0x1f, RZ ;  /* 0x0000001f6b037819 */ /* 0x000fe800000006ff */
[----:B------:R-:W1:Y:S02]  /*5820*/  SYNCS.PHASECHK.TRANS64.TRYWAIT P1, [R0+URZ+0x40], R3 ;  /* 0x00004003000075a7 */ /* 0x000e6400080211ff */
[----:B-1----:R-:W-:Y:S05]  /*5830*/  @!P1 BRA `(.L_x_90) ;  /* 0x0000002400489947 */ /* 0x002fea0003800000 */
.L_x_89:
[----:B------:R-:W-:Y:S05]  /*5840*/  BSYNC B0 ;  /* 0x0000000000007941 */ /* 0x000fea0003800000 */
.L_x_88:
[----:B------:R-:W-:Y:S01]  /*5850*/  ISETP.NE.AND P1, PT, R108, RZ, PT ;  /* 0x000000ff6c00720c */ /* 0x000fe20003f25270 */
[----:B------:R-:W-:Y:S04]  /*5860*/  UIADD3 UR5, UPT, UPT, UR56, 0x1, URZ ;  /* 0x0000000138057890 */ /* 0x000fe8000fffe0ff */
[----:B------:R-:W-:Y:S04]  /*5870*/  UISETP.NE.AND UP0, UPT, UR5, 0x3, UPT ;  /* 0x000000030500788c */ /* 0x000fe8000bf05270 */
[----:B------:R-:W-:Y:S02]  /*5880*/  USEL UR4, URZ, 0x1, UP0 ;  /* 0x00000001ff047887 */ /* 0x000fe40008000000 */
[----:B------:R-:W-:Y:S02]  /*5890*/  USEL UR5, UR5, URZ, UP0 ;  /* 0x000000ff05057287 */ /* 0x000fe40008000000 */
[----:B------:R3:W1:Y:S02]  /*58a0*/  @P1 LDS.128 R56, [R67] ;  /* 0x0000000043381984 */ /* 0x0006640000000c00 */
[----:B------:R-:W-:Y:S02]  /*58b0*/  LOP3.LUT R107, R107, UR4, RZ, 0x3c, !PT ;  /* 0x000000046b6b7c12 */ /* 0x000fe4000f8e3cff */
[----:B------:R3:W1:Y:S01]  /*58c0*/  @P1 LDS.128 R60, [R66+0x10] ;  /* 0x00001000423c1984 */ /* 0x0006620000000c00 */
[----:B------:R-:W-:Y:S03]  /*58d0*/  IMAD.U32 R74, RZ, RZ, UR5 ;  /* 0x00000005ff4a7e24 */ /* 0x000fe6000f8e00ff */
[----:B------:R3:W1:Y:S04]  /*58e0*/  @P1 LDS.128 R68, [R65+0x20] ;  /* 0x0000200041441984 */ /* 0x0006680000000c00 */
[----:B------:R3:W1:Y:S02]  /*58f0*/  @P1 LDS.128 R76, [R64+0x10] ;  /* 0x00001000404c1984 */ /* 0x0006640000000c00 */
.L_x_87:
[----:B------:R-:W-:Y:S05]  /*5900*/  BSYNC B1 ;  /* 0x0000000000017941 */ /* 0x000fea0003800000 */
.L_x_86:
[----:B-1----:R-:W-:Y:S04]  /*5910*/  SHF.R.U32.HI R0, RZ, 0x15, R48 ;  /* 0x00000015ff007819 */ /* 0x002fe80000011630 */
[----:B------:R-:W-:Y:S01]  /*5920*/  LOP3.LUT P1, RZ, R0, 0x3, R92, 0x48, !PT ;  /* 0x0000000300ff7812 */ /* 0x000fe2000782485c */
[----:B------:R-:W-:Y:S01]  /*5930*/  @!UPT UIADD3 URZ, UPT, UPT, URZ, URZ, URZ ;  /* 0x000000fffffff290 */ /* 0x000fe2000fffe0ff */
[----:B----4-:R-:W-:Y:S11]  /*5940*/  @P0 BRA `(.L_x_91) ;  /* 0x0000000000080947 */ /* 0x010ff60003800000 */
[----:B------:R-:W1:Y:S02]  /*5950*/  SYNCS.PHASECHK.TRANS64.TRYWAIT P0, [R73+URZ+0xa0], R2 ;  /* 0x0000a002490075a7 */ /* 0x000e6400080011ff */
[----:B-1----:R-:W-:Y:S05]  /*5960*/  @!P0 BRA `(.L_x_92) ;  /* 0x0000002400108947 */ /* 0x002fea0003800000 */
.L_x_91:
[----:B------:R-:W-:Y:S05]  /*5970*/  @!P1 BRA `(.L_x_93) ;  /* 0x0000000000409947 */ /* 0x000fea0003800000 */
[----:B------:R-:W4:Y:S01]  /*5980*/  LDCU.64 UR8, c[0x4][0x70] ;  /* 0x01000e00ff0877ac */ /* 0x000f220008000a00 */
[----:B------:R-:W-:Y:S01]  /*5990*/  MOV R3, 0x0 ;  /* 0x0000000000037802 */ /* 0x000fe20000000f00 */
[----:B------:R-:W-:Y:S02]  /*59a0*/  HFMA2 R12, -RZ, RZ, 0, 5.9604644775390625e-08 ;  /* 0x00000001ff0c7431 */ /* 0x000fe400000001ff */
[----:B------:R-:W-:Y:S02]  /*59b0*/  IMAD.MOV.U32 R8, RZ, RZ, 0x192 ;  /* 0x00000192ff087424 */ /* 0x000fe400078e00ff */
[----:B------:R-:W-:Y:S01]  /*59c0*/  IMAD.MOV.U32 R13, RZ, RZ, RZ ;  /* 0x000000ffff0d7224 */ /* 0x000fe200078e00ff */
[----:B------:R-:W5:Y:S01]  /*59d0*/  LDCU.64 UR6, c[0x4][0x78] ;  /* 0x01000f00ff0677ac */ /* 0x000f620008000a00 */
[----:B-1----:R-:W1:Y:S01]  /*59e0*/  LDC.64 R2, c[0x4][R3] ;  /* 0x0100000003027b82 */ /* 0x002e620000000a00 */
[----:B------:R-:W2:Y:S01]  /*59f0*/  LDCU.64 UR4, c[0x4][0x10] ;  /* 0x01000200ff0477ac */ /* 0x000ea20008000a00 */
[----:B----4-:R-:W-:Y:S01]  /*5a00*/  MOV R5, UR9 ;  /* 0x0000000900057c02 */ /* 0x010fe20008000f00 */
[----:B------:R-:W-:Y:S01]  /*5a10*/  IMAD.U32 R4, RZ, RZ, UR8 ;  /* 0x00000008ff047e24 */ /* 0x000fe2000f8e00ff */
[----:B-----5:R-:W-:Y:S01]  /*5a20*/  MOV R7, UR7 ;  /* 0x0000000700077c02 */ /* 0x020fe20008000f00 */
[----:B------:R-:W-:Y:S01]  /*5a30*/  IMAD.U32 R6, RZ, RZ, UR6 ;  /* 0x00000006ff067e24 */ /* 0x000fe2000f8e00ff */
[----:B--2---:R-:W-:Y:S01]  /*5a40*/  MOV R11, UR5 ;  /* 0x00000005000b7c02 */ /* 0x004fe20008000f00 */
[----:B------:R-:W-:Y:S02]  /*5a50*/  IMAD.U32 R10, RZ, RZ, UR4 ;  /* 0x00000004ff0a7e24 */ /* 0x000fe4000f8e00ff */
[----:B------:R-:W-:Y:S07]  /*5a60*/  LEPC R20, `(.L_x_93) ;  /* 0x000000001014794e */ /* 0x000fee0000000000 */
[----:B-1-3--:R-:W-:Y:S05]  /*5a70*/  CALL.ABS.NOINC R2 ;  /* 0x0000000002007343 */ /* 0x00afea0003c00000 */
.L_x_93:
[----:B------:R-:W-:Y:S01]  /*5a80*/  SHF.L.U32 R50, R56, 0x10, RZ ;  /* 0x0000001038327819 */ /* 0x000fe200000006ff */
[----:B------:R-:W-:Y:S05]  /*5a90*/  WARPSYNC.ALL ;  /* 0x0000000000007948 */ /* 0x000fea0003800000 */
[----:B------:R-:W-:Y:S01]  /*5aa0*/  R2UR UR4, R48 ;  /* 0x00000000300472ca */ /* 0x000fe200000e0000 */
[----:B------:R-:W-:Y:S01]  /*5ab0*/  BSSY.RECONVERGENT B0, `(.L_x_94) ;  /* 0x0000085000007945 */ /* 0x000fe20003800200 */
[----:B------:R-:W-:Y:S02]  /*5ac0*/  LOP3.LUT R51, R56, 0xffff0000, RZ, 0xc0, !PT ;  /* 0xffff000038337812 */ /* 0x000fe400078ec0ff */
[----:B------:R-:W-:Y:S02]  /*5ad0*/  SHF.L.U32 R52, R57, 0x10, RZ ;  /* 0x0000001039347819 */ /* 0x000fe400000006ff */
[----:B------:R-:W-:Y:S07]  /*5ae0*/  ISETP.NE.AND P0, PT, R100, RZ, PT ;  /* 0x000000ff6400720c */ /* 0x000fee0003f05270 */
[----:B------:R-:W2:Y:S02]  /*5af0*/  LDTM.x32 R4, tmem[UR4] ;  /* 0x00000004000479ee */ /* 0x000ea400082c0000 */
[C---:B--2---:R-:W-:Y:S01]  /*5b00*/  FMUL R0, R47.reuse, R4 ;  /* 0x000000042f007220 */ /* 0x044fe20000400000 */
[C---:B-1----:R-:W-:Y:S01]  /*5b10*/  FMUL R2, R47.reuse, R5 ;  /* 0x000000052f027220 */ /* 0x042fe20000400000 */
[C---:B------:R-:W-:Y:S01]  /*5b20*/  FMUL R4, R47.reuse, R8 ;  /* 0x000000082f047220 */ /* 0x040fe20000400000 */
[C---:B------:R-:W-:Y:S01]  /*5b30*/  FMUL R3, R47.reuse, R6 ;  /* 0x000000062f037220 */ /* 0x040fe20000400000 */
[C---:B------:R-:W-:Y:S01]  /*5b40*/  FMUL R5, R47.reuse, R9 ;  /* 0x000000092f057220 */ /* 0x040fe20000400000 */
[C---:B------:R-:W-:Y:S01]  /*5b50*/  FMUL R8, R47.reuse, R12 ;  /* 0x0000000c2f087220 */ /* 0x040fe20000400000 */
[C---:B------:R-:W-:Y:S01]  /*5b60*/  FMUL R6, R47.reuse, R10 ;  /* 0x0000000a2f067220 */ /* 0x040fe20000400000 */
[C---:B------:R-:W-:Y:S01]  /*5b70*/  FMUL R9, R47.reuse, R13 ;  /* 0x0000000d2f097220 */ /* 0x040fe20000400000 */
[----:B------:R-:W-:Y:S01]  /*5b80*/  FMUL R12, R47, R16 ;  /* 0x000000102f0c7220 */ /* 0x000fe20000400000 */
[----:B------:R-:W-:Y:S01]  /*5b90*/  FFMA R0, R49, R50, R0 ;  /* 0x0000003231007223 */ /* 0x000fe20000000000 */
[C---:B------:R-:W-:Y:S01]  /*5ba0*/  FMUL R10, R47.reuse, R14 ;  /* 0x0000000e2f0a7220 */ /* 0x040fe20000400000 */
[C---:B------:R-:W-:Y:S01]  /*5bb0*/  FMUL R13, R47.reuse, R17 ;  /* 0x000000112f0d7220 */ /* 0x040fe20000400000 */
[----:B------:R-:W-:Y:S01]  /*5bc0*/  FMUL R16, R47, R20 ;  /* 0x000000142f107220 */ /* 0x000fe20000400000 */
[----:B------:R-:W-:Y:S01]  /*5bd0*/  FFMA R2, R49, R51, R2 ;  /* 0x0000003331027223 */ /* 0x000fe20000000002 */
[C---:B------:R-:W-:Y:S01]  /*5be0*/  FMUL R14, R47.reuse, R18 ;  /* 0x000000122f0e7220 */ /* 0x040fe20000400000 */
[C---:B------:R-:W-:Y:S01]  /*5bf0*/  FMUL R17, R47.reuse, R21 ;  /* 0x000000152f117220 */ /* 0x040fe20000400000 */
[C---:B------:R-:W-:Y:S01]  /*5c00*/  FMUL R20, R47.reuse, R24 ;  /* 0x000000182f147220 */ /* 0x040fe20000400000 */
[C---:B------:R-:W-:Y:S01]  /*5c10*/  FMUL R18, R47.reuse, R22 ;  /* 0x000000162f127220 */ /* 0x040fe20000400000 */
[C---:B------:R-:W-:Y:S01]  /*5c20*/  FMUL R21, R47.reuse, R25 ;  /* 0x000000192f157220 */ /* 0x040fe20000400000 */
[C---:B------:R-:W-:Y:S01]  /*5c30*/  FMUL R24, R47.reuse, R28 ;  /* 0x0000001c2f187220 */ /* 0x040fe20000400000 */
[C---:B------:R-:W-:Y:S01]  /*5c40*/  FMUL R22, R47.reuse, R26 ;  /* 0x0000001a2f167220 */ /* 0x040fe20000400000 */
[C---:B------:R-:W-:Y:S01]  /*5c50*/  FMUL R25, R47.reuse, R29 ;  /* 0x0000001d2f197220 */ /* 0x040fe20000400000 */
[----:B------:R-:W-:Y:S01]  /*5c60*/  FMUL R28, R47, R32 ;  /* 0x000000202f1c7220 */ /* 0x000fe20000400000 */
[----:B------:R-:W-:Y:S01]  /*5c70*/  LOP3.LUT R32, R57, 0xffff0000, RZ, 0xc0, !PT ;  /* 0xffff000039207812 */ /* 0x000fe200078ec0ff */
[C---:B------:R-:W-:Y:S01]  /*5c80*/  FMUL R26, R47.reuse, R30 ;  /* 0x0000001e2f1a7220 */ /* 0x040fe20000400000 */
[----:B------:R-:W-:Y:S01]  /*5c90*/  FMUL R29, R47, R33 ;  /* 0x000000212f1d7220 */ /* 0x000fe20000400000 */
[----:B------:R-:W-:Y:S01]  /*5ca0*/  SHF.L.U32 R33, R58, 0x10, RZ ;  /* 0x000000103a217819 */ /* 0x000fe200000006ff */
[----:B------:R-:W-:Y:S01]  /*5cb0*/  FFMA R3, R49, R52, R3 ;  /* 0x0000003431037223 */ /* 0x000fe20000000003 */
[----:B------:R-:W-:Y:S01]  /*5cc0*/  F2FP.BF16.F32.PACK_AB R52, R2, R0 ;  /* 0x000000000234723e */ /* 0x000fe200000010ff */
[----:B------:R-:W-:Y:S01]  /*5cd0*/  FMUL R7, R47, R7 ;  /* 0x000000072f077220 */ /* 0x000fe20000400000 */
[----:B------:R-:W-:Y:S01]  /*5ce0*/  SHF.L.U32 R0, R59, 0x10, RZ ;  /* 0x000000103b007819 */ /* 0x000fe200000006ff */
[----:B------:R-:W-:Y:S01]  /*5cf0*/  FMUL R30, R47, R34 ;  /* 0x000000222f1e7220 */ /* 0x000fe20000400000 */
[----:B------:R-:W-:Y:S01]  /*5d00*/  LOP3.LUT R34, R58, 0xffff0000, RZ, 0xc0, !PT ;  /* 0xffff00003a227812 */ /* 0x000fe200078ec0ff */
[----:B------:R-:W-:Y:S01]  /*5d10*/  FFMA R7, R49, R32, R7 ;  /* 0x0000002031077223 */ /* 0x000fe20000000007 */
[----:B------:R-:W-:Y:S01]  /*5d20*/  LOP3.LUT R2, R59, 0xffff0000, RZ, 0xc0, !PT ;  /* 0xffff00003b027812 */ /* 0x000fe200078ec0ff */
[----:B------:R-:W-:Y:S01]  /*5d30*/  FFMA R4, R49, R33, R4 ;  /* 0x0000002131047223 */ /* 0x000fe20000000004 */
[----:B------:R-:W-:Y:S01]  /*5d40*/  FMUL R11, R47, R11 ;  /* 0x0000000b2f0b7220 */ /* 0x000fe20000400000 */
[----:B------:R-:W-:Y:S01]  /*5d50*/  FFMA R5, R49, R34, R5 ;  /* 0x0000002231057223 */ /* 0x000fe20000000005 */
[----:B------:R-:W-:Y:S01]  /*5d60*/  F2FP.BF16.F32.PACK_AB R53, R7, R3 ;  /* 0x000000030735723e */ /* 0x000fe200000010ff */
[C---:B------:R-:W-:Y:S01]  /*5d70*/  FFMA R6, R49.reuse, R0, R6 ;  /* 0x0000000031067223 */ /* 0x040fe20000000006 */
[C---:B------:R-:W-:Y:S01]  /*5d80*/  SHF.L.U32 R0, R60.reuse, 0x10, RZ ;  /* 0x000000103c007819 */ /* 0x040fe200000006ff */
[----:B------:R-:W-:Y:S01]  /*5d90*/  FFMA R11, R49, R2, R11 ;  /* 0x00000002310b7223 */ /* 0x000fe2000000000b */
[----:B------:R-:W-:Y:S01]  /*5da0*/  LOP3.LUT R2, R60, 0xffff0000, RZ, 0xc0, !PT ;  /* 0xffff00003c027812 */ /* 0x000fe200078ec0ff */
[----:B------:R-:W-:Y:S01]  /*5db0*/  FMUL R15, R47, R15 ;  /* 0x0000000f2f0f7220 */ /* 0x000fe20000400000 */
[----:B------:R-:W-:Y:S01]  /*5dc0*/  SHF.L.U32 R3, R61, 0x10, RZ ;  /* 0x000000103d037819 */ /* 0x000fe200000006ff */
[----:B------:R-:W-:Y:S01]  /*5dd0*/  FFMA R8, R49, R0, R8 ;  /* 0x0000000031087223 */ /* 0x000fe20000000008 */
[----:B------:R-:W-:Y:S01]  /*5de0*/  LOP3.LUT R0, R61, 0xffff0000, RZ, 0xc0, !PT ;  /* 0xffff00003d007812 */ /* 0x000fe200078ec0ff */
[C---:B------:R-:W-:Y:S01]  /*5df0*/  FFMA R9, R49.reuse, R2, R9 ;  /* 0x0000000231097223 */ /* 0x040fe20000000009 */
[C---:B------:R-:W-:Y:S01]  /*5e00*/  SHF.L.U32 R2, R62.reuse, 0x10, RZ ;  /* 0x000000103e027819 */ /* 0x040fe200000006ff */
[----:B------:R-:W-:Y:S01]  /*5e10*/  FFMA R10, R49, R3, R10 ;  /* 0x00000003310a7223 */ /* 0x000fe2000000000a */
[----:B------:R-:W-:Y:S01]  /*5e20*/  SHF.L.U32 R3, R63, 0x10, RZ ;  /* 0x000000103f037819 */ /* 0x000fe200000006ff */
[C---:B------:R-:W-:Y:S01]  /*5e30*/  FFMA R15, R49.reuse, R0, R15 ;  /* 0x00000000310f7223 */ /* 0x040fe2000000000f */
[----:B------:R-:W-:Y:S01]  /*5e40*/  LOP3.LUT R0, R62, 0xffff0000, RZ, 0xc0, !PT ;  /* 0xffff00003e007812 */ /* 0x000fe200078ec0ff */
[----:B------:R-:W-:Y:S01]  /*5e50*/  FFMA R12, R49, R2, R12 ;  /* 0x00000002310c7223 */ /* 0x000fe2000000000c */
[C---:B------:R-:W-:Y:S01]  /*5e60*/  SHF.L.U32 R2, R68.reuse, 0x10, RZ ;  /* 0x0000001044027819 */ /* 0x040fe200000006ff */
[----:B------:R-:W-:Y:S01]  /*5e70*/  FMUL R19, R47, R19 ;  /* 0x000000132f137220 */ /* 0x000fe20000400000 */
[----:B------:R-:W-:Y:S01]  /*5e80*/  F2FP.BF16.F32.PACK_AB R54, R5, R4 ;  /* 0x000000040536723e */ /* 0x000fe200000010ff */
[----:B------:R-:W-:Y:S01]  /*5e90*/  FFMA R13, R49, R0, R13 ;  /* 0x00000000310d7223 */ /* 0x000fe2000000000d */
[----:B------:R-:W-:Y:S01]  /*5ea0*/  LOP3.LUT R0, R63, 0xffff0000, RZ, 0xc0, !PT ;  /* 0xffff00003f007812 */ /* 0x000fe200078ec0ff */
[----:B------:R-:W-:Y:S01]  /*5eb0*/  FFMA R14, R49, R3, R14 ;  /* 0x00000003310e7223 */ /* 0x000fe2000000000e */
[----:B------:R-:W-:Y:S01]  /*5ec0*/  LOP3.LUT R3, R68, 0xffff0000, RZ, 0xc0, !PT ;  /* 0xffff000044037812 */ /* 0x000fe200078ec0ff */
[----:B------:R-:W-:Y:S01]  /*5ed0*/  FMUL R23, R47, R23 ;  /* 0x000000172f177220 */ /* 0x000fe20000400000 */
[----:B------:R-:W-:Y:S01]  /*5ee0*/  F2FP.BF16.F32.PACK_AB R55, R11, R6 ;  /* 0x000000060b37723e */ /* 0x000fe200000010ff */
[----:B------:R-:W-:Y:S01]  /*5ef0*/  FFMA R19, R49, R0, R19 ;  /* 0x0000000031137223 */ /* 0x000fe20000000013 */
[----:B------:R-:W-:Y:S01]  /*5f00*/  SHF.L.U32 R0, R69, 0x10, RZ ;  /* 0x0000001045007819 */ /* 0x000fe200000006ff */
[----:B------:R-:W-:Y:S01]  /*5f10*/  FFMA R16, R49, R2, R16 ;  /* 0x0000000231107223 */ /* 0x000fe20000000010 */
[----:B------:R-:W-:Y:S01]  /*5f20*/  LOP3.LUT R2, R69, 0xffff0000, RZ, 0xc0, !PT ;  /* 0xffff000045027812 */ /* 0x000fe200078ec0ff */
[----:B------:R-:W-:Y:S01]  /*5f30*/  FFMA R17, R49, R3, R17 ;  /* 0x0000000331117223 */ /* 0x000fe20000000011 */
[----:B------:R-:W-:Y:S01]  /*5f40*/  SHF.L.U32 R3, R71, 0x10, RZ ;  /* 0x0000001047037819 */ /* 0x000fe200000006ff */
[----:B------:R-:W-:Y:S01]  /*5f50*/  FFMA R18, R49, R0, R18 ;  /* 0x0000000031127223 */ /* 0x000fe20000000012 */
[C---:B------:R-:W-:Y:S01]  /*5f60*/  SHF.L.U32 R0, R70.reuse, 0x10, RZ ;  /* 0x0000001046007819 */ /* 0x040fe200000006ff */
[----:B------:R1:W-:Y:S01]  /*5f70*/  STS.128 [R67], R52 ;  /* 0x0000003443007388 */ /* 0x0003e20000000c00 */
[----:B------:R-:W-:Y:S01]  /*5f80*/  F2FP.BF16.F32.PACK_AB R8, R9, R8 ;  /* 0x000000080908723e */ /* 0x000fe200000010ff */
[C---:B------:R-:W-:Y:S01]  /*5f90*/  FFMA R23, R49.reuse, R2, R23 ;  /* 0x0000000231177223 */ /* 0x040fe20000000017 */
[----:B------:R-:W-:Y:S01]  /*5fa0*/  LOP3.LUT R2, R70, 0xffff0000, RZ, 0xc0, !PT ;  /* 0xffff000046027812 */ /* 0x000fe200078ec0ff */
[----:B------:R-:W-:Y:S01]  /*5fb0*/  FFMA R20, R49, R0, R20 ;  /* 0x0000000031147223 */ /* 0x000fe20000000014 */
[----:B------:R-:W-:Y:S01]  /*5fc0*/  LOP3.LUT R0, R71, 0xffff0000, RZ, 0xc0, !PT ;  /* 0xffff000047007812 */ /* 0x000fe200078ec0ff */
[----:B------:R-:W-:Y:S01]  /*5fd0*/  FMUL R27, R47, R27 ;  /* 0x0000001b2f1b7220 */ /* 0x000fe20000400000 */
[----:B------:R-:W-:Y:S01]  /*5fe0*/  F2FP.BF16.F32.PACK_AB R9, R15, R10 ;  /* 0x0000000a0f09723e */ /* 0x000fe200000010ff */
[C---:B------:R-:W-:Y:S01]  /*5ff0*/  FFMA R21, R49.reuse, R2, R21 ;  /* 0x0000000231157223 */ /* 0x040fe20000000015 */
[C---:B------:R-:W-:Y:S01]  /*6000*/  FFMA R22, R49.reuse, R3, R22 ;  /* 0x0000000331167223 */ /* 0x040fe20000000016 */
[----:B------:R-:W-:Y:S01]  /*6010*/  FFMA R27, R49, R0, R27 ;  /* 0x00000000311b7223 */ /* 0x000fe2000000001b */
[C---:B------:R-:W-:Y:S01]  /*6020*/  SHF.L.U32 R2, R76.reuse, 0x10, RZ ;  /* 0x000000104c027819 */ /* 0x040fe200000006ff */
[C---:B------:R-:W-:Y:S01]  /*6030*/  FMUL R31, R47.reuse, R31 ;  /* 0x0000001f2f1f7220 */ /* 0x040fe20000400000 */
[----:B------:R-:W-:Y:S01]  /*6040*/  LOP3.LUT R0, R76, 0xffff0000, RZ, 0xc0, !PT ;  /* 0xffff00004c007812 */ /* 0x000fe200078ec0ff */
[----:B------:R-:W-:Y:S01]  /*6050*/  FMUL R35, R47, R35 ;  /* 0x000000232f237220 */ /* 0x000fe20000400000 */
[----:B------:R-:W-:Y:S01]  /*6060*/  SHF.L.U32 R3, R77, 0x10, RZ ;  /* 0x000000104d037819 */ /* 0x000fe200000006ff */
[----:B------:R-:W-:Y:S01]  /*6070*/  FFMA R24, R49, R2, R24 ;  /* 0x0000000231187223 */ /* 0x000fe20000000018 */
[----:B------:R-:W-:Y:S01]  /*6080*/  F2FP.BF16.F32.PACK_AB R10, R13, R12 ;  /* 0x0000000c0d0a723e */ /* 0x000fe200000010ff */
[----:B------:R-:W-:Y:S01]  /*6090*/  FFMA R25, R49, R0, R25 ;  /* 0x0000000031197223 */ /* 0x000fe20000000019 */
[----:B------:R-:W-:Y:S01]  /*60a0*/  F2FP.BF16.F32.PACK_AB R11, R19, R14 ;  /* 0x0000000e130b723e */ /* 0x000fe200000010ff */
[----:B------:R-:W-:Y:S01]  /*60b0*/  FFMA R26, R49, R3, R26 ;  /* 0x00000003311a7223 */ /* 0x000fe2000000001a */
[----:B------:R-:W-:Y:S02]  /*60c0*/  LOP3.LUT R0, R77, 0xffff0000, RZ, 0xc0, !PT ;  /* 0xffff00004d007812 */ /* 0x000fe400078ec0ff */
[C---:B------:R-:W-:Y:S01]  /*60d0*/  SHF.L.U32 R2, R78.reuse, 0x10, RZ ;  /* 0x000000104e027819 */ /* 0x040fe200000006ff */
[----:B------:R1:W-:Y:S01]  /*60e0*/  STS.128 [R66+0x10], R8 ;  /* 0x0000100842007388 */ /* 0x0003e20000000c00 */
[----:B------:R-:W-:Y:S01]  /*60f0*/  LOP3.LUT R3, R78, 0xffff0000, RZ, 0xc0, !PT ;  /* 0xffff00004e037812 */ /* 0x000fe200078ec0ff */
[----:B------:R-:W-:Y:S01]  /*6100*/  FFMA R31, R49, R0, R31 ;  /* 0x00000000311f7223 */ /* 0x000fe2000000001f */
[----:B------:R-:W-:Y:S01]  /*6110*/  SHF.L.U32 R4, R79, 0x10, RZ ;  /* 0x000000104f047819 */ /* 0x000fe200000006ff */
[----:B------:R-:W-:Y:S01]  /*6120*/  FFMA R28, R49, R2, R28 ;  /* 0x00000002311c7223 */ /* 0x000fe2000000001c */
[----:B------:R-:W-:Y:S01]  /*6130*/  F2FP.BF16.F32.PACK_AB R16, R17, R16 ;  /* 0x000000101110723e */ /* 0x000fe200000010ff */
[----:B------:R-:W-:Y:S01]  /*6140*/  FFMA R29, R49, R3, R29 ;  /* 0x00000003311d7223 */ /* 0x000fe2000000001d */
[----:B------:R-:W-:Y:S01]  /*6150*/  LOP3.LUT R5, R79, 0xffff0000, RZ, 0xc0, !PT ;  /* 0xffff00004f057812 */ /* 0x000fe200078ec0ff */
[----:B------:R-:W-:Y:S01]  /*6160*/  FFMA R30, R49, R4, R30 ;  /* 0x00000004311e7223 */ /* 0x000fe2000000001e */
[----:B------:R-:W-:Y:S02]  /*6170*/  F2FP.BF16.F32.PACK_AB R17, R23, R18 ;  /* 0x000000121711723e */ /* 0x000fe400000010ff */
[----:B------:R-:W-:Y:S01]  /*6180*/  F2FP.BF16.F32.PACK_AB R18, R21, R20 ;  /* 0x000000141512723e */ /* 0x000fe200000010ff */
[----:B------:R-:W-:Y:S01]  /*6190*/  FFMA R35, R49, R5, R35 ;  /* 0x0000000531237223 */ /* 0x000fe20000000023 */
[----:B------:R-:W-:Y:S02]  /*61a0*/  F2FP.BF16.F32.PACK_AB R19, R27, R22 ;  /* 0x000000161b13723e */ /* 0x000fe400000010ff */
[----:B------:R-:W-:Y:S02]  /*61b0*/  F2FP.BF16.F32.PACK_AB R24, R25, R24 ;  /* 0x000000181918723e */ /* 0x000fe400000010ff */
[----:B------:R-:W-:Y:S01]  /*61c0*/  F2FP.BF16.F32.PACK_AB R25, R31, R26 ;  /* 0x0000001a1f19723e */ /* 0x000fe200000010ff */
[----:B------:R1:W-:Y:S01]  /*61d0*/  STS.128 [R65+0x20], R16 ;  /* 0x0000201041007388 */ /* 0x0003e20000000c00 */
[----:B------:R-:W-:Y:S02]  /*61e0*/  F2FP.BF16.F32.PACK_AB R26, R29, R28 ;  /* 0x0000001c1d1a723e */ /* 0x000fe400000010ff */
[----:B------:R-:W-:Y:S05]  /*61f0*/  F2FP.BF16.F32.PACK_AB R27, R35, R30 ;  /* 0x0000001e231b723e */ /* 0x000fea00000010ff */
[----:B------:R1:W-:Y:S01]  /*6200*/  STS.128 [R64+0x10], R24 ;  /* 0x0000101840007388 */ /* 0x0003e20000000c00 */
[----:B------:R-:W-:Y:S01]  /*6210*/  @!PT LDS RZ, [RZ] ;  /* 0x00000000fffff984 */ /* 0x000fe20000000800 */
[----:B------:R-:W-:Y:S01]  /*6220*/  @!PT LDS RZ, [RZ] ;  /* 0x00000000fffff984 */ /* 0x000fe20000000800 */
[----:B------:R-:W-:Y:S01]  /*6230*/  @!PT LDS RZ, [RZ] ;  /* 0x00000000fffff984 */ /* 0x000fe20000000800 */
[----:B------:R-:W-:Y:S01]  /*6240*/  @!PT LDS RZ, [RZ] ;  /* 0x00000000fffff984 */ /* 0x000fe20000000800 */
[----:B------:R2:W-:Y:S07]  /*6250*/  MEMBAR.ALL.CTA ;  /* 0x0000000000007992 */ /* 0x0005ee0000008000 */
[----:B--2---:R-:W2:Y:S02]  /*6260*/  FENCE.VIEW.ASYNC.S ;  /* 0x00000000000073c6 */ /* 0x004ea40000000000 */
[----:B--2---:R-:W-:Y:S06]  /*6270*/  BAR.SYNC.DEFER_BLOCKING 0x1, 0x80 ;  /* 0x0042000000007b1d */ /* 0x004fec0000010000 */
[----:B------:R-:W-:Y:S05]  /*6280*/  @P0 BRA `(.L_x_95) ;  /* 0x00000000001c0947 */ /* 0x000fea0003800000 */
[----:B------:R-:W-:Y:S01]  /*6290*/  R2UR UR4, R72 ;  /* 0x00000000480472ca */ /* 0x000fe200000e0000 */
[----:B------:R-:W-:Y:S01]  /*62a0*/  UIADD3 UR6, UP0, UPT, UR54, 0x680, URZ ;  /* 0x0000068036067890 */ /* 0x000fe2000ff1e0ff */
[----:B------:R-:W-:Y:S03]  /*62b0*/  UMOV UR43, UR36 ;  /* 0x00000024002b7c82 */ /* 0x000fe60008000000 */
[----:B------:R-:W-:Y:S08]  /*62c0*/  UIADD3.X UR7, UPT, UPT, URZ, UR55, URZ, UP0, !UPT ;  /* 0x00000037ff077290 */ /* 0x000ff000087fe4ff */
[----:B------:R-:W-:Y:S09]  /*62d0*/  UIADD3 UR40, UPT, UPT, UR48, 0x200, UR4 ;  /* 0x0000020030287890 */ /* 0x000ff2000fffe004 */
[----:B------:R2:W-:Y:S02]  /*62e0*/  UTMASTG.3D [UR40], [UR6] ;  /* 0x00000028060073b5 */ /* 0x0005e40008010000 */
[----:B--2---:R0:W-:Y:S02]  /*62f0*/  UTMACMDFLUSH ;  /* 0x00000000000079b7 */ /* 0x0041e40000000000 */
.L_x_95:
[----:B------:R-:W-:Y:S05]  /*6300*/  BSYNC.RECONVERGENT B0 ;  /* 0x0000000000007941 */ /* 0x000fea0003800200 */
.L_x_94:
[----:B------:R-:W-:Y:S01]  /*6310*/  UIADD3 UR40, UPT, UPT, UR56, 0x1, URZ ;  /* 0x0000000138287890 */ /* 0x000fe2000fffe0ff */
[----:B------:R-:W-:Y:S03]  /*6320*/  BSSY.RECONVERGENT B0, `(.L_x_96) ;  /* 0x0000005000007945 */ /* 0x000fe60003800200 */
[----:B------:R-:W-:Y:S04]  /*6330*/  UISETP.NE.AND UP0, UPT, UR40, 0x3, UPT ;  /* 0x000000032800788c */ /* 0x000fe8000bf05270 */
[----:B------:R-:W-:Y:S01]  /*6340*/  USEL UR43, UR40, URZ, UP0 ;  /* 0x000000ff282b7287 */ /* 0x000fe20008000000 */
[----:B------:R-:W-:Y:S11]  /*6350*/  @P0 BRA `(.L_x_97) ;  /* 0x0000000000040947 */ /* 0x000ff60003800000 */
[----:B------:R-:W-:Y:S04]  /*6360*/  DEPBAR.LE SB0, 0x1 ;  /* 0x000080400000791a */ /* 0x000fe80000000000 */
.L_x_97:
[----:B------:R-:W-:Y:S05]  /*6370*/  BSYNC.RECONVERGENT B0 ;  /* 0x0000000000007941 */ /* 0x000fea0003800200 */
.L_x_96:
[----:B------:R-:W-:Y:S01]  /*6380*/  BAR.SYNC.DEFER_BLOCKING 0x1, 0x80 ;  /* 0x0042000000007b1d */ /* 0x000fe20000010000 */
[----:B------:R-:W-:Y:S01]  /*6390*/  ISETP.NE.AND P1, PT, R104, RZ, PT ;  /* 0x000000ff6800720c */ /* 0x000fe20003f25270 */
[----:B------:R-:W-:Y:S01]  /*63a0*/  UISETP.NE.AND UP0, UPT, UR50, URZ, UPT ;  /* 0x000000ff3200728c */ /* 0x000fe2000bf05270 */
[----:B------:R-:W-:Y:S11]  /*63b0*/  LEA R2, R74, UR48, 0x3 ;  /* 0x000000304a027c11 */ /* 0x000ff6000f8e18ff */
[----:B------:R-:W-:Y:S01]  /*63c0*/  @P1 SHF.L.U32 R3, R107, 0x1f, RZ ;  /* 0x0000001f6b031819 */ /* 0x000fe200000006ff */
[----:B------:R-:W-:Y:S06]  /*63d0*/  BRA.U !UP0, `(.L_x_98) ;  /* 0x0000000108247547 */ /* 0x000fec000b800000 */
[----:B------:R-:W-:Y:S01]  /*63e0*/  IMAD.U32 R4, RZ, RZ, UR49 ;  /* 0x00000031ff047e24 */ /* 0x000fe2000f8e00ff */
[----:B------:R-:W-:Y:S01]  /*63f0*/  MOV R0, UR37 ;  /* 0x0000002500007c02 */ /* 0x000fe20008000f00 */
[----:B------:R-:W-:Y:S03]  /*6400*/  UIADD3 UR49, UPT, UPT, UR49, 0x1, URZ ;  /* 0x0000000131317890 */ /* 0x000fe6000fffe0ff */
[----:B------:R-:W-:Y:S01]  /*6410*/  @P1 LEA R4, R4, UR48, 0x3 ;  /* 0x0000003004041c11 */ /* 0x000fe2000f8e18ff */
[----:B------:R-:W-:Y:S04]  /*6420*/  UISETP.NE.AND UP0, UPT, UR49, 0x3, UPT ;  /* 0x000000033100788c */ /* 0x000fe8000bf05270 */
[----:B------:R-:W-:Y:S01]  /*6430*/  @P1 VIADD R4, R4, 0x58 ;  /* 0x0000005804041836 */ /* 0x000fe20000000000 */
[----:B------:R-:W-:Y:S04]  /*6440*/  USEL UR49, UR49, URZ, UP0 ;  /* 0x000000ff31317287 */ /* 0x000fe80008000000 */
[----:B------:R-:W-:Y:S04]  /*6450*/  @P1 PRMT R0, R0, 0x654, R4 ;  /* 0x0000065400001816 */ /* 0x000fe80000000004 */
[----:B------:R2:W-:Y:S04]  /*6460*/  @P1 SYNCS.ARRIVE.TRANS64.RED.A1T0 RZ, [R0+URZ], RZ ;  /* 0x000000ff00ff19a7 */ /* 0x0005e800081004ff */
.L_x_98:
[----:B------:R-:W4:Y:S01]  /*6470*/  @P1 SYNCS.PHASECHK.TRANS64.TRYWAIT P0, [R2+URZ+0x40], R3 ;  /* 0x00004003020015a7 */ /* 0x000f2200080011ff */
[----:B------:R-:W-:Y:S01]  /*6480*/  BSSY B1, `(.L_x_99) ;  /* 0x0000015000017945 */ /* 0x000fe20003800000 */
[----:B----4-:R-:W-:Y:S03]  /*6490*/  @P1 SEL R75, RZ, 0x1, !P0 ;  /* 0x00000001ff4b1807 */ /* 0x010fe60004000000 */
[----:B------:R-:W-:Y:S05]  /*64a0*/  @!P1 BRA `(.L_x_100) ;  /* 0x0000000000489947 */ /* 0x000fea0003800000 */
[----:B------:R-:W-:Y:S01]  /*64b0*/  ISETP.NE.AND P1, PT, R108, RZ, PT ;  /* 0x000000ff6c00720c */ /* 0x000fe20003f25270 */
[----:B------:R-:W-:Y:S01]  /*64c0*/  BSSY B0, `(.L_x_101) ;  /* 0x000000a000007945 */ /* 0x000fe20003800000 */
[----:B------:R-:W-:Y:S11]  /*64d0*/  ISETP.NE.AND P0, PT, R75, RZ, PT ;  /* 0x000000ff4b00720c */ /* 0x000ff60003f05270 */
[----:B------:R-:W-:Y:S04]  /*64e0*/  @P1 IMAD R74, R74, 0x2000, R99 ;  /* 0x000020004a4a1824 */ /* 0x000fe800078e0263 */
[----:B------:R-:W-:Y:S01]  /*64f0*/  @P1 IMAD.IADD R4, R106, 0x1, R74 ;  /* 0x000000016a041824 */ /* 0x000fe200078e024a */
[----:B------:R-:W-:Y:S03]  /*6500*/  @P1 IADD3 R3, PT, PT, R105, R74, RZ ;  /* 0x0000004a69031210 */ /* 0x000fe60007ffe0ff */
[----:B--2---:R-:W-:Y:S01]  /*6510*/  @P1 IMAD.IADD R0, R98, 0x1, R4 ;  /* 0x0000000162001824 */ /* 0x004fe200078e0204 */
[----:B------:R-:W-:Y:S06]  /*6520*/  @P0 BRA `(.L_x_102) ;  /* 0x00000000000c0947 */ /* 0x000fec0003800000 */
[----:B------:R-:W-:Y:S04]  /*6530*/  SHF.L.U32 R107, R107, 0x1f, RZ ;  /* 0x0000001f6b6b7819 */ /* 0x000fe800000006ff */
[----:B------:R-:W2:Y:S02]  /*6540*/  SYNCS.PHASECHK.TRANS64.TRYWAIT P0, [R2+URZ+0x40], R107 ;  /* 0x0000406b020075a7 */ /* 0x000ea400080011ff */
[----:B--2---:R-:W-:Y:S05]  /*6550*/  @!P0 BRA `(.L_x_103) ;  /* 0x0000001800288947 */ /* 0x004fea0003800000 */
.L_x_102:
[----:B------:R-:W-:Y:S05]  /*6560*/  BSYNC B0 ;  /* 0x0000000000007941 */ /* 0x000fea0003800000 */
.L_x_101:
[----:B------:R-:W-:Y:S11]  /*6570*/  ISETP.NE.AND P0, PT, R108, RZ, PT ;  /* 0x000000ff6c00720c */ /* 0x000ff60003f05270 */
[----:B------:R-:W-:Y:S02]  /*6580*/  @!UPT UIADD3 URZ, UPT, UPT, URZ, URZ, URZ ;  /* 0x000000fffffff290 */ /* 0x000fe4000fffe0ff */
[----:B------:R4:W1:Y:S04]  /*6590*/  @P0 LDS.128 R56, [R74] ;  /* 0x000000004a380984 */ /* 0x0008680000000c00 */
[----:B------:R4:W1:Y:S04]  /*65a0*/  @P0 LDS.128 R68, [R3+0x20] ;  /* 0x0000200003440984 */ /* 0x0008680000000c00 */
[----:B------:R4:W1:Y:S04]  /*65b0*/  @P0 LDS.128 R60, [R4+0x10] ;  /* 0x00001000043c0984 */ /* 0x0008680000000c00 */
[----:B------:R4:W1:Y:S02]  /*65c0*/  @P0 LDS.128 R76, [R0+0x10] ;  /* 0x00001000004c0984 */ /* 0x0008640000000c00 */
.L_x_100:
[----:B------:R-:W-:Y:S05]  /*65d0*/  BSYNC B1 ;  /* 0x0000000000017941 */ /* 0x000fea0003800000 */
.L_x_99:
[----:B--2-4-:R-:W-:Y:S05]  /*65e0*/  VIADD R0, R48, 0x20 ;  /* 0x0000002030007836 */ /* 0x014fea0000000000 */
[----:B------:R-:W-:Y:S04]  /*65f0*/  SHF.R.U32.HI R0, RZ, 0x15, R0 ;  /* 0x00000015ff007819 */ /* 0x000fe80000011600 */
[----:B------:R-:W-:Y:S11]  /*6600*/  LOP3.LUT P0, RZ, R0, 0x3, R92, 0x48, !PT ;  /* 0x0000000300ff7812 */ /* 0x000ff6000780485c */
[----:B------:R-:W-:Y:S02]  /*6610*/  @!UPT UIADD3 URZ, UPT, UPT, URZ, URZ, URZ ;  /* 0x000000fffffff290 */ /* 0x000fe4000fffe0ff */
[----:B------:R-:W-:Y:S05]  /*6620*/  @!P0 BRA `(.L_x_104) ;  /* 0x0000000000408947 */ /* 0x000fea0003800000 */
[----:B------:R-:W2:Y:S01]  /*6630*/  LDCU.64 UR8, c[0x4][0x70] ;  /* 0x01000e00ff0877ac */ /* 0x000ea20008000a00 */
[----:B------:R-:W-:Y:S01]  /*6640*/  MOV R3, 0x0 ;  /* 0x0000000000037802 */ /* 0x000fe20000000f00 */
[----:B------:R-:W-:Y:S02]  /*6650*/  HFMA2 R12, -RZ, RZ, 0, 5.9604644775390625e-08 ;  /* 0x00000001ff0c7431 */ /* 0x000fe400000001ff */
[----:B-1----:R-:W-:Y:S02]  /*6660*/  IMAD.MOV.U32 R8, RZ, RZ, 0x192 ;  /* 0x00000192ff087424 */ /* 0x002fe400078e00ff */
[----:B------:R-:W-:Y:S01]  /*6670*/  IMAD.MOV.U32 R13, RZ, RZ, RZ ;  /* 0x000000ffff0d7224 */ /* 0x000fe200078e00ff */
[----:B------:R-:W1:Y:S01]  /*6680*/  LDCU.64 UR6, c[0x4][0x78] ;  /* 0x01000f00ff0677ac */ /* 0x000e620008000a00 */
[----:B------:R-:W4:Y:S01]  /*6690*/  LDC.64 R2, c[0x4][R3] ;  /* 0x0100000003027b82 */ /* 0x000f220000000a00 */
[----:B------:R-:W5:Y:S01]  /*66a0*/  LDCU.64 UR4, c[0x4][0x10] ;  /* 0x01000200ff0477ac */ /* 0x000f620008000a00 */
[----:B--2---:R-:W-:Y:S01]  /*66b0*/  MOV R5, UR9 ;  /* 0x0000000900057c02 */ /* 0x004fe20008000f00 */
[----:B------:R-:W-:Y:S01]  /*66c0*/  IMAD.U32 R4, RZ, RZ, UR8 ;  /* 0x00000008ff047e24 */ /* 0x000fe2000f8e00ff */
[----:B-1----:R-:W-:Y:S01]  /*66d0*/  MOV R7, UR7 ;  /* 0x0000000700077c02 */ /* 0x002fe20008000f00 */
[----:B------:R-:W-:Y:S01]  /*66e0*/  IMAD.U32 R6, RZ, RZ, UR6 ;  /* 0x00000006ff067e24 */ /* 0x000fe2000f8e00ff */
[----:B-----5:R-:W-:Y:S01]  /*66f0*/  MOV R11, UR5 ;  /* 0x00000005000b7c02 */ /* 0x020fe20008000f00 */
[----:B------:R-:W-:Y:S02]  /*6700*/  IMAD.U32 R10, RZ, RZ, UR4 ;  /* 0x00000004ff0a7e24 */ /* 0x000fe4000f8e00ff */
[----:B------:R-:W-:Y:S07]  /*6710*/  LEPC R20, `(.L_x_104) ;  /* 0x000000001014794e */ /* 0x000fee0000000000 */
[----:B---34-:R-:W-:Y:S05]  /*6720*/  CALL.ABS.NOINC R2 ;  /* 0x0000000002007343 */ /* 0x018fea0003c00000 */
.L_x_104:
[----:B------:R-:W-:Y:S01]  /*6730*/  ISETP.NE.AND P0, PT, R100, RZ, PT ;  /* 0x000000ff6400720c */ /* 0x000fe20003f05270 */
[----:B------:R-:W-:Y:S05]  /*6740*/  WARPSYNC.ALL ;  /* 0x0000000000007948 */ /* 0x000fea0003800000 */
[----:B------:R-:W-:Y:S01]  /*6750*/  R2UR UR4, R48 ;  /* 0x00000000300472ca */ /* 0x000fe200000e0000 */
[----:B------:R-:W-:Y:S01]  /*6760*/  USHF.L.U32 UR8, UR43, 0xd, URZ ;  /* 0x0000000d2b087899 */ /* 0x000fe200080006ff */
[----:B------:R-:W-:Y:S01]  /*6770*/  R2UR UR5, R73 ;  /* 0x00000000490572ca */ /* 0x000fe200000e0000 */
[----:B------:R-:W-:Y:S01]  /*6780*/  BSSY.RECONVERGENT B0, `(.L_x_105) ;  /* 0x000008e000007945 */ /* 0x000fe20003800200 */
[C---:B-1----:R-:W-:Y:S02]  /*6790*/  SHF.L.U32 R0, R56.reuse, 0x10, RZ ;  /* 0x0000001038007819 */ /* 0x042fe400000006ff */
[----:B------:R-:W-:Y:S02]  /*67a0*/  LOP3.LUT R2, R56, 0xffff0000, RZ, 0xc0, !PT ;  /* 0xffff000038027812 */ /* 0x000fe400078ec0ff */
[C---:B------:R-:W-:Y:S02]  /*67b0*/  SHF.L.U32 R3, R57.reuse, 0x10, RZ ;  /* 0x0000001039037819 */ /* 0x040fe400000006ff */
[----:B------:R-:W-:Y:S02]  /*67c0*/  LOP3.LUT R48, R57, 0xffff0000, RZ, 0xc0, !PT ;  /* 0xffff000039307812 */ /* 0x000fe400078ec0ff */
[C---:B------:R-:W-:Y:S01]  /*67d0*/  SHF.L.U32 R50, R58.reuse, 0x10, RZ ;  /* 0x000000103a327819 */ /* 0x040fe200000006ff */
[----:B------:R-:W1:Y:S01]  /*67e0*/  LDTM.x32 R4, tmem[UR4+0x20] ;  /* 0x00002004000479ee */ /* 0x000e6200082c0000 */
[----:B------:R-:W-:Y:S01]  /*67f0*/  LOP3.LUT R51, R58, 0xffff0000, RZ, 0xc0, !PT ;  /* 0xffff00003a337812 */ /* 0x000fe200078ec0ff */
[----:B------:R-:W-:Y:S01]  /*6800*/  NOP ;  /* 0x0000000000007918 */ /* 0x000fe20000000000 */
[C---:B------:R-:W-:Y:S01]  /*6810*/  SHF.L.U32 R52, R59.reuse, 0x10, RZ ;  /* 0x000000103b347819 */ /* 0x040fe200000006ff */
[----:B------:R-:W-:Y:S01]  /*6820*/  UIADD3 UR5, UPT, UPT, UR5, 0xc0, URZ ;  /* 0x000000c005057890 */ /* 0x000fe2000fffe0ff */
[----:B------:R-:W-:Y:S02]  /*6830*/  LOP3.LUT R53, R59, 0xffff0000, RZ, 0xc0, !PT ;  /* 0xffff00003b357812 */ /* 0x000fe400078ec0ff */
[C---:B------:R-:W-:Y:S01]  /*6840*/  SHF.L.U32 R54, R60.reuse, 0x10, RZ ;  /* 0x000000103c367819 */ /* 0x040fe200000006ff */
[----:B------:R-:W-:Y:S01]  /*6850*/  UPRMT UR5, UR37, 0x654, UR5 ;  /* 0x0000065425057896 */ /* 0x000fe20008000005 */
[----:B------:R-:W-:Y:S02]  /*6860*/  LOP3.LUT R55, R60, 0xffff0000, RZ, 0xc0, !PT ;  /* 0xffff00003c377812 */ /* 0x000fe400078ec0ff */
[C---:B------:R-:W-:Y:S02]  /*6870*/  SHF.L.U32 R56, R61.reuse, 0x10, RZ ;  /* 0x000000103d387819 */ /* 0x040fe400000006ff */
[----:B------:R-:W-:Y:S02]  /*6880*/  LOP3.LUT R57, R61, 0xffff0000, RZ, 0xc0, !PT ;  /* 0xffff00003d397812 */ /* 0x000fe400078ec0ff */
[C---:B------:R-:W-:Y:S02]  /*6890*/  SHF.L.U32 R58, R62.reuse, 0x10, RZ ;  /* 0x000000103e3a7819 */ /* 0x040fe400000006ff */
[----:B------:R-:W-:Y:S01]  /*68a0*/  LOP3.LUT R59, R62, 0xffff0000, RZ, 0xc0, !PT ;  /* 0xffff00003e3b7812 */ /* 0x000fe200078ec0ff */
[----:B-1----:R-:W-:Y:S01]  /*68b0*/  SYNCS.ARRIVE.TRANS64.RED.A1T0 RZ, [UR5], RZ ;  /* 0x000000ffffff79a7 */ /* 0x002fe20008100405 */
[C---:B------:R-:W-:Y:S02]  /*68c0*/  SHF.L.U32 R60, R63.reuse, 0x10, RZ ;  /* 0x000000103f3c7819 */ /* 0x040fe400000006ff */
[----:B------:R-:W-:Y:S02]  /*68d0*/  LOP3.LUT R61, R63, 0xffff0000, RZ, 0xc0, !PT ;  /* 0xffff00003f3d7812 */ /* 0x000fe400078ec0ff */
[C---:B------:R-:W-:Y:S01]  /*68e0*/  SHF.L.U32 R62, R68.reuse, 0x10, RZ ;  /* 0x00000010443e7819 */ /* 0x040fe200000006ff */
[C---:B------:R-:W-:Y:S01]  /*68f0*/  FMUL R4, R47.reuse, R4 ;  /* 0x000000042f047220 */ /* 0x040fe20000400000 */
[----:B------:R-:W-:Y:S01]  /*6900*/  LOP3.LUT R63, R68, 0xffff0000, RZ, 0xc0, !PT ;  /* 0xffff0000443f7812 */ /* 0x000fe200078ec0ff */
[----:B------:R-:W-:Y:S01]  /*6910*/  FMUL R5, R47, R5 ;  /* 0x000000052f057220 */ /* 0x000fe20000400000 */
[----:B---3--:R-:W-:Y:S01]  /*6920*/  SHF.L.U32 R64, R69, 0x10, RZ ;  /* 0x0000001045407819 */ /* 0x008fe200000006ff */
[----:B------:R-:W-:Y:S01]  /*6930*/  FMUL R6, R47, R6 ;  /* 0x000000062f067220 */ /* 0x000fe20000400000 */
[----:B------:R-:W-:Y:S01]  /*6940*/  LOP3.LUT R65, R69, 0xffff0000, RZ, 0xc0, !PT ;  /* 0xffff000045417812 */ /* 0x000fe200078ec0ff */
[----:B------:R-:W-:Y:S01]  /*6950*/  FMUL R7, R47, R7 ;  /* 0x000000072f077220 */ /* 0x000fe20000400000 */
[----:B------:R-:W-:Y:S01]  /*6960*/  SHF.L.U32 R66, R70, 0x10, RZ ;  /* 0x0000001046427819 */ /* 0x000fe200000006ff */
[----:B------:R-:W-:Y:S01]  /*6970*/  FFMA R4, R49, R0, R4 ;  /* 0x0000000031047223 */ /* 0x000fe20000000004 */
[C---:B------:R-:W-:Y:S01]  /*6980*/  SHF.L.U32 R74, R78.reuse, 0x10, RZ ;  /* 0x000000104e4a7819 */ /* 0x040fe200000006ff */
[----:B------:R-:W-:Y:S01]  /*6990*/  FMUL R8, R47, R8 ;  /* 0x000000082f087220 */ /* 0x000fe20000400000 */
[----:B------:R-:W-:Y:S01]  /*69a0*/  LOP3.LUT R75, R78, 0xffff0000, RZ, 0xc0, !PT ;  /* 0xffff00004e4b7812 */ /* 0x000fe200078ec0ff */
[C---:B------:R-:W-:Y:S01]  /*69b0*/  FFMA R5, R49.reuse, R2, R5 ;  /* 0x0000000231057223 */ /* 0x040fe20000000005 */
[----:B------:R-:W-:Y:S01]  /*69c0*/  LOP3.LUT R67, R70, 0xffff0000, RZ, 0xc0, !PT ;  /* 0xffff000046437812 */ /* 0x000fe200078ec0ff */
[C---:B------:R-:W-:Y:S01]  /*69d0*/  FFMA R6, R49.reuse, R3, R6 ;  /* 0x0000000331067223 */ /* 0x040fe20000000006 */
[----:B------:R-:W-:Y:S01]  /*69e0*/  FFMA R7, R49, R48, R7 ;  /* 0x0000003031077223 */ /* 0x000fe20000000007 */
[----:B------:R-:W-:Y:S01]  /*69f0*/  IADD3 R78, PT, PT, R99, UR8, RZ ;  /* 0x00000008634e7c10 */ /* 0x000fe2000fffe0ff */
[----:B------:R-:W-:Y:S01]  /*6a00*/  FFMA R8, R49, R50, R8 ;  /* 0x0000003231087223 */ /* 0x000fe20000000008 */
[----:B------:R-:W-:Y:S01]  /*6a10*/  F2FP.BF16.F32.PACK_AB R4, R5, R4 ;  /* 0x000000040504723e */ /* 0x000fe200000010ff */
[----:B------:R-:W-:Y:S01]  /*6a20*/  FMUL R9, R47, R9 ;  /* 0x000000092f097220 */ /* 0x000fe20000400000 */
[----:B------:R-:W-:Y:S01]  /*6a30*/  F2FP.BF16.F32.PACK_AB R5, R7, R6 ;  /* 0x000000060705723e */ /* 0x000fe200000010ff */
[----:B------:R-:W-:Y:S01]  /*6a40*/  FMUL R0, R47, R10 ;  /* 0x0000000a2f007220 */ /* 0x000fe20000400000 */
[-C--:B------:R-:W-:Y:S01]  /*6a50*/  IADD3 R106, PT, PT, R106, R78.reuse, RZ ;  /* 0x0000004e6a6a7210 */ /* 0x080fe20007ffe0ff */
[----:B------:R-:W-:Y:S01]  /*6a60*/  FFMA R9, R49, R51, R9 ;  /* 0x0000003331097223 */ /* 0x000fe20000000009 */
[----:B------:R-:W-:Y:S01]  /*6a70*/  IADD3 R105, PT, PT, R105, R78, RZ ;  /* 0x0000004e69697210 */ /* 0x000fe20007ffe0ff */
[----:B------:R-:W-:Y:S01]  /*6a80*/  FFMA R0, R49, R52, R0 ;  /* 0x0000003431007223 */ /* 0x000fe20000000000 */
[C---:B------:R-:W-:Y:S01]  /*6a90*/  FMUL R2, R47.reuse, R11 ;  /* 0x0000000b2f027220 */ /* 0x040fe20000400000 */
[----:B------:R-:W-:Y:S01]  /*6aa0*/  FMUL R3, R47, R12 ;  /* 0x0000000c2f037220 */ /* 0x000fe20000400000 */
[----:B------:R-:W-:Y:S01]  /*6ab0*/  F2FP.BF16.F32.PACK_AB R6, R9, R8 ;  /* 0x000000080906723e */ /* 0x000fe200000010ff */
[----:B------:R-:W-:Y:S01]  /*6ac0*/  FMUL R10, R47, R13 ;  /* 0x0000000d2f0a7220 */ /* 0x000fe20000400000 */
[C---:B------:R-:W-:Y:S01]  /*6ad0*/  FFMA R2, R49.reuse, R53, R2 ;  /* 0x0000003531027223 */ /* 0x040fe20000000002 */
[----:B------:R-:W-:Y:S01]  /*6ae0*/  FFMA R3, R49, R54, R3 ;  /* 0x0000003631037223 */ /* 0x000fe20000000003 */
[----:B------:R-:W-:Y:S01]  /*6af0*/  FMUL R11, R47, R14 ;  /* 0x0000000e2f0b7220 */ /* 0x000fe20000400000 */
[----:B------:R-:W-:Y:S01]  /*6b00*/  FFMA R10, R49, R55, R10 ;  /* 0x00000037310a7223 */ /* 0x000fe2000000000a */
[C---:B------:R-:W-:Y:S01]  /*6b10*/  FMUL R15, R47.reuse, R15 ;  /* 0x0000000f2f0f7220 */ /* 0x040fe20000400000 */
[C---:B------:R-:W-:Y:S01]  /*6b20*/  FMUL R12, R47.reuse, R16 ;  /* 0x000000102f0c7220 */ /* 0x040fe20000400000 */
[----:B------:R-:W-:Y:S01]  /*6b30*/  FMUL R13, R47, R17 ;  /* 0x000000112f0d7220 */ /* 0x000fe20000400000 */
[----:B------:R-:W-:Y:S01]  /*6b40*/  FFMA R11, R49, R56, R11 ;  /* 0x00000038310b7223 */ /* 0x000fe2000000000b */
[----:B------:R-:W-:Y:S01]  /*6b50*/  FMUL R14, R47, R18 ;  /* 0x000000122f0e7220 */ /* 0x000fe20000400000 */
[----:B------:R-:W-:Y:S01]  /*6b60*/  FFMA R15, R49, R57, R15 ;  /* 0x00000039310f7223 */ /* 0x000fe2000000000f */
[----:B------:R-:W-:Y:S01]  /*6b70*/  FMUL R19, R47, R19 ;  /* 0x000000132f137220 */ /* 0x000fe20000400000 */
[----:B------:R-:W-:Y:S01]  /*6b80*/  F2FP.BF16.F32.PACK_AB R7, R2, R0 ;  /* 0x000000000207723e */ /* 0x000fe200000010ff */
[----:B------:R-:W-:Y:S01]  /*6b90*/  FFMA R12, R49, R58, R12 ;  /* 0x0000003a310c7223 */ /* 0x000fe2000000000c */
[----:B------:R-:W-:Y:S01]  /*6ba0*/  FMUL R16, R47, R20 ;  /* 0x000000142f107220 */ /* 0x000fe20000400000 */
[----:B------:R-:W-:Y:S01]  /*6bb0*/  FFMA R13, R49, R59, R13 ;  /* 0x0000003b310d7223 */ /* 0x000fe2000000000d */
[----:B------:R-:W-:Y:S01]  /*6bc0*/  FMUL R17, R47, R21 ;  /* 0x000000152f117220 */ /* 0x000fe20000400000 */
[----:B------:R1:W-:Y:S01]  /*6bd0*/  STS.128 [R99+UR8], R4 ;  /* 0x0000000463007988 */ /* 0x0003e20008000c08 */
[----:B------:R-:W-:Y:S01]  /*6be0*/  SHF.L.U32 R68, R71, 0x10, RZ ;  /* 0x0000001047447819 */ /* 0x000fe200000006ff */
[----:B------:R-:W-:Y:S01]  /*6bf0*/  FFMA R14, R49, R60, R14 ;  /* 0x0000003c310e7223 */ /* 0x000fe2000000000e */
[----:B------:R-:W-:Y:S01]  /*6c00*/  LOP3.LUT R69, R71, 0xffff0000, RZ, 0xc0, !PT ;  /* 0xffff000047457812 */ /* 0x000fe200078ec0ff */
[----:B------:R-:W-:Y:S01]  /*6c10*/  FMUL R18, R47, R22 ;  /* 0x000000162f127220 */ /* 0x000fe20000400000 */
[----:B------:R-:W-:Y:S01]  /*6c20*/  SHF.L.U32 R70, R76, 0x10, RZ ;  /* 0x000000104c467819 */ /* 0x000fe200000006ff */
[----:B------:R-:W-:Y:S01]  /*6c30*/  FFMA R19, R49, R61, R19 ;  /* 0x0000003d31137223 */ /* 0x000fe20000000013 */
[----:B------:R-:W-:Y:S01]  /*6c40*/  FMUL R23, R47, R23 ;  /* 0x000000172f177220 */ /* 0x000fe20000400000 */
[----:B------:R-:W-:Y:S01]  /*6c50*/  FFMA R16, R49, R62, R16 ;  /* 0x0000003e31107223 */ /* 0x000fe20000000010 */
[----:B------:R-:W-:Y:S01]  /*6c60*/  FMUL R20, R47, R24 ;  /* 0x000000182f147220 */ /* 0x000fe20000400000 */
[----:B------:R-:W-:Y:S01]  /*6c70*/  FFMA R17, R49, R63, R17 ;  /* 0x0000003f31117223 */ /* 0x000fe20000000011 */
[----:B------:R-:W-:Y:S01]  /*6c80*/  FMUL R21, R47, R25 ;  /* 0x000000192f157220 */ /* 0x000fe20000400000 */
[----:B------:R-:W-:Y:S01]  /*6c90*/  FFMA R18, R49, R64, R18 ;  /* 0x0000004031127223 */ /* 0x000fe20000000012 */
[----:B------:R-:W-:Y:S01]  /*6ca0*/  FMUL R22, R47, R26 ;  /* 0x0000001a2f167220 */ /* 0x000fe20000400000 */
[----:B------:R-:W-:Y:S01]  /*6cb0*/  F2FP.BF16.F32.PACK_AB R8, R10, R3 ;  /* 0x000000030a08723e */ /* 0x000fe200000010ff */
[----:B------:R-:W-:Y:S01]  /*6cc0*/  FFMA R23, R49, R65, R23 ;  /* 0x0000004131177223 */ /* 0x000fe20000000017 */
[----:B------:R-:W-:Y:S01]  /*6cd0*/  F2FP.BF16.F32.PACK_AB R9, R15, R11 ;  /* 0x0000000b0f09723e */ /* 0x000fe200000010ff */
[----:B------:R-:W-:Y:S01]  /*6ce0*/  FMUL R27, R47, R27 ;  /* 0x0000001b2f1b7220 */ /* 0x000fe20000400000 */
[----:B------:R-:W-:Y:S01]  /*6cf0*/  F2FP.BF16.F32.PACK_AB R10, R13, R12 ;  /* 0x0000000c0d0a723e */ /* 0x000fe200000010ff */
[----:B------:R-:W-:Y:S01]  /*6d00*/  FFMA R20, R49, R66, R20 ;  /* 0x0000004231147223 */ /* 0x000fe20000000014 */
[----:B------:R-:W-:Y:S01]  /*6d10*/  F2FP.BF16.F32.PACK_AB R11, R19, R14 ;  /* 0x0000000e130b723e */ /* 0x000fe200000010ff */
[----:B------:R-:W-:Y:S01]  /*6d20*/  FMUL R24, R47, R28 ;  /* 0x0000001c2f187220 */ /* 0x000fe20000400000 */
[----:B------:R-:W-:Y:S01]  /*6d30*/  LOP3.LUT R71, R76, 0xffff0000, RZ, 0xc0, !PT ;  /* 0xffff00004c477812 */ /* 0x000fe200078ec0ff */
[----:B------:R-:W-:Y:S01]  /*6d40*/  FFMA R21, R49, R67, R21 ;  /* 0x0000004331157223 */ /* 0x000fe20000000015 */
[----:B------:R-:W-:Y:S01]  /*6d50*/  SHF.L.U32 R72, R77, 0x10, RZ ;  /* 0x000000104d487819 */ /* 0x000fe200000006ff */
[----:B------:R1:W-:Y:S01]  /*6d60*/  STS.128 [R106+0x10], R8 ;  /* 0x000010086a007388 */ /* 0x0003e20000000c00 */
[----:B------:R-:W-:Y:S01]  /*6d70*/  FMUL R25, R47, R29 ;  /* 0x0000001d2f197220 */ /* 0x000fe20000400000 */
[----:B------:R-:W-:Y:S01]  /*6d80*/  FFMA R22, R49, R68, R22 ;  /* 0x0000004431167223 */ /* 0x000fe20000000016 */
[----:B------:R-:W-:Y:S01]  /*6d90*/  LOP3.LUT R73, R77, 0xffff0000, RZ, 0xc0, !PT ;  /* 0xffff00004d497812 */ /* 0x000fe200078ec0ff */
[----:B------:R-:W-:Y:S01]  /*6da0*/  FMUL R26, R47, R30 ;  /* 0x0000001e2f1a7220 */ /* 0x000fe20000400000 */
[----:B------:R-:W-:Y:S01]  /*6db0*/  FFMA R27, R49, R69, R27 ;  /* 0x00000045311b7223 */ /* 0x000fe2000000001b */
[----:B------:R-:W-:Y:S01]  /*6dc0*/  FMUL R31, R47, R31 ;  /* 0x0000001f2f1f7220 */ /* 0x000fe20000400000 */
[----:B------:R-:W-:Y:S01]  /*6dd0*/  FFMA R24, R49, R70, R24 ;  /* 0x0000004631187223 */ /* 0x000fe20000000018 */
[----:B------:R-:W-:Y:S01]  /*6de0*/  FMUL R28, R47, R32 ;  /* 0x000000202f1c7220 */ /* 0x000fe20000400000 */
[----:B------:R-:W-:Y:S01]  /*6df0*/  FFMA R25, R49, R71, R25 ;  /* 0x0000004731197223 */ /* 0x000fe20000000019 */
[----:B------:R-:W-:Y:S01]  /*6e00*/  SHF.L.U32 R76, R79, 0x10, RZ ;  /* 0x000000104f4c7819 */ /* 0x000fe200000006ff */
[----:B------:R-:W-:Y:S01]  /*6e10*/  FMUL R29, R47, R33 ;  /* 0x000000212f1d7220 */ /* 0x000fe20000400000 */
[----:B------:R-:W-:Y:S01]  /*6e20*/  F2FP.BF16.F32.PACK_AB R16, R17, R16 ;  /* 0x000000101110723e */ /* 0x000fe200000010ff */
[----:B------:R-:W-:Y:S01]  /*6e30*/  FFMA R26, R49, R72, R26 ;  /* 0x00000048311a7223 */ /* 0x000fe2000000001a */
[----:B------:R-:W-:Y:S01]  /*6e40*/  LOP3.LUT R77, R79, 0xffff0000, RZ, 0xc0, !PT ;  /* 0xffff00004f4d7812 */ /* 0x000fe200078ec0ff */
[----:B------:R-:W-:Y:S01]  /*6e50*/  FMUL R30, R47, R34 ;  /* 0x000000222f1e7220 */ /* 0x000fe20000400000 */
[----:B------:R-:W-:Y:S01]  /*6e60*/  F2FP.BF16.F32.PACK_AB R17, R23, R18 ;  /* 0x000000121711723e */ /* 0x000fe200000010ff */
[----:B------:R-:W-:Y:S01]  /*6e70*/  FFMA R31, R49, R73, R31 ;  /* 0x00000049311f7223 */ /* 0x000fe2000000001f */
[----:B------:R-:W-:Y:S01]  /*6e80*/  FMUL R35, R47, R35 ;  /* 0x000000232f237220 */ /* 0x000fe20000400000 */
[----:B------:R-:W-:Y:S01]  /*6e90*/  F2FP.BF16.F32.PACK_AB R18, R21, R20 ;  /* 0x000000141512723e */ /* 0x000fe200000010ff */
[----:B------:R-:W-:Y:S01]  /*6ea0*/  FFMA R28, R49, R74, R28 ;  /* 0x0000004a311c7223 */ /* 0x000fe2000000001c */
[----:B------:R-:W-:Y:S01]  /*6eb0*/  F2FP.BF16.F32.PACK_AB R19, R27, R22 ;  /* 0x000000161b13723e */ /* 0x000fe200000010ff */
[C---:B------:R-:W-:Y:S01]  /*6ec0*/  FFMA R29, R49.reuse, R75, R29 ;  /* 0x0000004b311d7223 */ /* 0x040fe2000000001d */
[C---:B------:R-:W-:Y:S01]  /*6ed0*/  FFMA R30, R49.reuse, R76, R30 ;  /* 0x0000004c311e7223 */ /* 0x040fe2000000001e */
[----:B------:R-:W-:Y:S01]  /*6ee0*/  FFMA R35, R49, R77, R35 ;  /* 0x0000004d31237223 */ /* 0x000fe20000000023 */
[----:B------:R-:W-:Y:S01]  /*6ef0*/  F2FP.BF16.F32.PACK_AB R24, R25, R24 ;  /* 0x000000181918723e */ /* 0x000fe200000010ff */
[----:B------:R1:W-:Y:S01]  /*6f00*/  STS.128 [R105+0x20], R16 ;  /* 0x0000201069007388 */ /* 0x0003e20000000c00 */
[----:B------:R-:W-:Y:S02]  /*6f10*/  F2FP.BF16.F32.PACK_AB R25, R31, R26 ;  /* 0x0000001a1f19723e */ /* 0x000fe400000010ff */
[----:B------:R-:W-:Y:S02]  /*6f20*/  F2FP.BF16.F32.PACK_AB R26, R29, R28 ;  /* 0x0000001c1d1a723e */ /* 0x000fe400000010ff */
[----:B------:R-:W-:Y:S02]  /*6f30*/  F2FP.BF16.F32.PACK_AB R27, R35, R30 ;  /* 0x0000001e231b723e */ /* 0x000fe400000010ff */
[----:B------:R-:W-:Y:S05]  /*6f40*/  IADD3 R0, PT, PT, R98, R106, RZ ;  /* 0x0000006a62007210 */ /* 0x000fea0007ffe0ff */
        /* <DEDUP_REMOVED lines=9> */
[----:B------:R-:W-:Y:S02]  /*6fe0*/  UIADD3 UR10, UP0, UPT, UR54, 0x680, URZ ;  /* 0x00000680360a7890 */ /* 0x000fe4000ff1e0ff */
[----:B------:R-:W-:Y:S02]  /*6ff0*/  UIADD3 UR5, UPT, UPT, UR41, 0x20, URZ ;  /* 0x0000002029057890 */ /* 0x000fe4000fffe0ff */
[----:B------:R-:W-:Y:S02]  /*7000*/  UIADD3 UR4, UPT, UPT, UR48, 0x200, UR8 ;  /* 0x0000020030047890 */ /* 0x000fe4000fffe008 */
[----:B------:R-:W-:Y:S01]  /*7010*/  UIADD3.X UR11, UPT, UPT, URZ, UR55, URZ, UP0, !UPT ;  /* 0x00000037ff0b7290 */ /* 0x000fe200087fe4ff */
[----:B------:R-:W-:Y:S01]  /*7020*/  UMOV UR6, UR42 ;  /* 0x0000002a00067c82 */ /* 0x000fe20008000000 */
[----:B------:R-:W-:Y:S07]  /*7030*/  UMOV UR7, UR36 ;  /* 0x0000002400077c82 */ /* 0x000fee0008000000 */
[----:B------:R2:W-:Y:S02]  /*7040*/  UTMASTG.3D [UR4], [UR10] ;  /* 0x000000040a0073b5 */ /* 0x0005e40008010000 */
[----:B--2---:R0:W-:Y:S02]  /*7050*/  UTMACMDFLUSH ;  /* 0x00000000000079b7 */ /* 0x0041e40000000000 */
.L_x_106:
[----:B------:R-:W-:Y:S05]  /*7060*/  BSYNC.RECONVERGENT B0 ;  /* 0x0000000000007941 */ /* 0x000fea0003800200 */
.L_x_105:
[----:B------:R-:W-:Y:S01]  /*7070*/  UIADD3 UR43, UPT, UPT, UR43, 0x1, URZ ;  /* 0x000000012b2b7890 */ /* 0x000fe2000fffe0ff */
[----:B------:R-:W-:Y:S03]  /*7080*/  BSSY.RECONVERGENT B0, `(.L_x_107) ;  /* 0x0000008000007945 */ /* 0x000fe60003800200 */
[----:B------:R-:W-:Y:S04]  /*7090*/  UISETP.NE.AND UP0, UPT, UR43, 0x3, UPT ;  /* 0x000000032b00788c */ /* 0x000fe8000bf05270 */
[----:B------:R-:W-:Y:S02]  /*70a0*/  UISETP.EQ.XOR UP1, UPT, UR40, 0x3, !UP0 ;  /* 0x000000032800788c */ /* 0x000fe4000c722a70 */
[----:B------:R-:W-:Y:S02]  /*70b0*/  USEL UR56, UR43, URZ, UP0 ;  /* 0x000000ff2b387287 */ /* 0x000fe40008000000 */
[----:B------:R-:W-:Y:S04]  /*70c0*/  USEL UR4, URZ, 0x1, !UP1 ;  /* 0x00000001ff047887 */ /* 0x000fe8000c800000 */
[----:B------:R-:W-:Y:S01]  /*70d0*/  ULOP3.LUT UR51, UR51, UR4, URZ, 0x3c, !UPT ;  /* 0x0000000433337292 */ /* 0x000fe2000f8e3cff */
[----:B------:R-:W-:Y:S11]  /*70e0*/  @P0 BRA `(.L_x_108) ;  /* 0x0000000000040947 */ /* 0x000ff60003800000 */
[----:B------:R-:W-:Y:S04]  /*70f0*/  DEPBAR.LE SB0, 0x1 ;  /* 0x000080400000791a */ /* 0x000fe80000000000 */
.L_x_108:
[----:B------:R-:W-:Y:S05]  /*7100*/  BSYNC.RECONVERGENT B0 ;  /* 0x0000000000007941 */ /* 0x000fea0003800200 */
.L_x_107:
[----:B------:R-:W-:Y:S01]  /*7110*/  BAR.SYNC.DEFER_BLOCKING 0x1, 0x80 ;  /* 0x0042000000007b1d */ /* 0x000fe20000010000 */
[----:B------:R-:W-:Y:S01]  /*7120*/  UISETP.NE.AND UP0, UPT, UR50, -0x2, UPT ;  /* 0xfffffffe3200788c */ /* 0x000fe2000bf05270 */
[----:B------:R-:W-:Y:S08]  /*7130*/  IADD3 R45, PT, PT, R45, 0x1, RZ ;  /* 0x000000012d2d7810 */ /* 0x000ff00007ffe0ff */
[----:B------:R-:W-:Y:S05]  /*7140*/  BRA.U !UP0, `(.L_x_109) ;  /* 0x0000000108287547 */ /* 0x000fea000b800000 */
[----:B------:R-:W-:Y:S01]  /*7150*/  ISETP.NE.AND P0, PT, R104, RZ, PT ;  /* 0x000000ff6800720c */ /* 0x000fe20003f05270 */
[----:B------:R-:W-:Y:S01]  /*7160*/  IMAD.U32 R2, RZ, RZ, UR49 ;  /* 0x00000031ff027e24 */ /* 0x000fe2000f8e00ff */
[----:B------:R-:W-:Y:S01]  /*7170*/  UIADD3 UR49, UPT, UPT, UR49, 0x1, URZ ;  /* 0x0000000131317890 */ /* 0x000fe2000fffe0ff */
[----:B-1----:R-:W-:Y:S03]  /*7180*/  IMAD.U32 R0, RZ, RZ, UR37 ;  /* 0x00000025ff007e24 */ /* 0x002fe6000f8e00ff */
[----:B------:R-:W-:Y:S04]  /*7190*/  UISETP.NE.AND UP0, UPT, UR49, 0x3, UPT ;  /* 0x000000033100788c */ /* 0x000fe8000bf05270 */
[----:B------:R-:W-:Y:S03]  /*71a0*/  USEL UR49, UR49, URZ, UP0 ;  /* 0x000000ff31317287 */ /* 0x000fe60008000000 */
[----:B------:R-:W-:Y:S05]  /*71b0*/  @P0 LEA R2, R2, UR48, 0x3 ;  /* 0x0000003002020c11 */ /* 0x000fea000f8e18ff */
[----:B------:R-:W-:Y:S05]  /*71c0*/  @P0 VIADD R2, R2, 0x58 ;  /* 0x0000005802020836 */ /* 0x000fea0000000000 */
[----:B------:R-:W-:Y:S04]  /*71d0*/  @P0 PRMT R0, R0, 0x654, R2 ;  /* 0x0000065400000816 */ /* 0x000fe80000000002 */
[----:B------:R2:W-:Y:S03]  /*71e0*/  @P0 SYNCS.ARRIVE.TRANS64.RED.A1T0 RZ, [R0+URZ], RZ ;  /* 0x000000ff00ff09a7 */ /* 0x0005e600081004ff */
.L_x_109:
[----:B------:R-:W-:Y:S01]  /*71f0*/  ISETP.NE.AND P2, PT, R101, RZ, PT ;  /* 0x000000ff6500720c */ /* 0x000fe20003f45270 */
[----:B------:R-:W-:Y:S01]  /*7200*/  UIADD3 UR50, UPT, UPT, UR50, 0x2, URZ ;  /* 0x0000000232327890 */ /* 0x000fe2000fffe0ff */
[----:B------:R-:W-:Y:S01]  /*7210*/  ISETP.NE.AND P0, PT, R103, 0x2, PT ;  /* 0x000000026700780c */ /* 0x000fe20003f05270 */
[----:B------:R-:W-:Y:S01]  /*7220*/  IMAD.IADD R14, R43, 0x1, R86 ;  /* 0x000000012b0e7824 */ /* 0x000fe200078e0256 */
[----:B------:R-:W-:Y:S01]  /*7230*/  ISETP.NE.AND P1, PT, R45, 0x4, PT ;  /* 0x000000042d00780c */ /* 0x000fe20003f25270 */
[----:B------:R-:W-:Y:S01]  /*7240*/  IMAD.IADD R15, R44, 0x1, R87 ;  /* 0x000000012c0f7824 */ /* 0x000fe200078e0257 */
[----:B------:R-:W-:Y:S02]  /*7250*/  SEL R2, RZ, 0x1, P0 ;  /* 0x00000001ff027807 */ /* 0x000fe40000000000 */
[----:B-12---:R-:W-:Y:S02]  /*7260*/  SEL R0, RZ, 0x1, P1 ;  /* 0x00000001ff007807 */ /* 0x006fe40000800000 */
[----:B------:R-:W-:Y:S02]  /*7270*/  LOP3.LUT R96, R96, R2, RZ, 0x3c, !PT ;  /* 0x0000000260607212 */ /* 0x000fe400078e3cff */
[----:B------:R-:W-:Y:S02]  /*7280*/  LOP3.LUT R97, R97, R0, RZ, 0x3c, !PT ;  /* 0x0000000061617212 */ /* 0x000fe400078e3cff */
[----:B------:R-:W-:Y:S02]  /*7290*/  @P2 R2UR UR36, R95 ;  /* 0x000000005f2422ca */ /* 0x000fe400000e0000 */
[----:B------:R-:W-:Y:S02]  /*72a0*/  SEL R103, R103, RZ, P0 ;  /* 0x000000ff67677207 */ /* 0x000fe40000000000 */
[----:B------:R-:W-:Y:S01]  /*72b0*/  SEL R45, R45, RZ, P1 ;  /* 0x000000ff2d2d7207 */ /* 0x000fe20000800000 */
[----:B------:R-:W-:Y:S10]  /*72c0*/  @P2 BRA `(.L_x_110) ;  /* 0xffffffd800042947 */ /* 0x000ff4000383ffff */
[----:B------:R-:W-:-:S09]  /*72d0*/  UISETP.NE.AND UP0, UPT, UR53, URZ, UPT ;  /* 0x000000ff3500728c */ /* 0x000fd2000bf05270 */
[----:B------:R-:W-:Y:S05]  /*72e0*/  BRA.U !UP0, `(.L_x_111) ;  /* 0x0000000108487547 */ /* 0x000fea000b800000 */
[----:B------:R-:W1:Y:S02]  /*72f0*/  LDCU.64 UR4, c[0x0][0x890] ;  /* 0x00011200ff0477ac */ /* 0x000e640008000a00 */
[----:B-1----:R-:W-:-:S04]  /*7300*/  UISETP.NE.U32.AND UP0, UPT, UR4, URZ, UPT ;  /* 0x000000ff0400728c */ /* 0x002fc8000bf05070 */
[----:B------:R-:W-:-:S09]  /*7310*/  UISETP.NE.AND.EX UP0, UPT, UR5, URZ, UPT, UP0 ;  /* 0x000000ff0500728c */ /* 0x000fd2000bf05300 */
[----:B------:R-:W-:Y:S05]  /*7320*/  BRA.U UP0, `(.L_x_112) ;  /* 0x00000001000c7547 */ /* 0x000fea000b800000 */
[----:B------:R-:W-:-:S13]  /*7330*/  FSETP.NEU.AND P0, PT, R49, RZ, PT ;  /* 0x000000ff3100720b */ /* 0x000fda0003f0d000 */
[----:B------:R-:W-:Y:S05]  /*7340*/  @!P0 EXIT ;  /* 0x000000000000894d */ /* 0x000fea0003800000 */
[----:B------:R-:W-:Y:S05]  /*7350*/  BRA `(.L_x_111) ;  /* 0x00000000002c7947 */ /* 0x000fea0003800000 */
.L_x_112:
[----:B------:R-:W-:Y:S01]  /*7360*/  ISETP.NE.AND P0, PT, R102, RZ, PT ;  /* 0x000000ff6600720c */ /* 0x000fe20003f05270 */
[----:B------:R-:W-:-:S12]  /*7370*/  BSSY.RECONVERGENT B0, `(.L_x_111) ;  /* 0x0000009000007945 */ /* 0x000fd80003800200 */
[----:B------:R-:W-:Y:S05]  /*7380*/  @P0 BRA `(.L_x_113) ;  /* 0x0000000000140947 */ /* 0x000fea0003800000 */
[----:B------:R-:W1:Y:S02]  /*7390*/  LDCU.64 UR4, c[0x0][0x888] ;  /* 0x00011100ff0477ac */ /* 0x000e640008000a00 */
[----:B-1----:R-:W-:-:S04]  /*73a0*/  ISETP.NE.U32.AND P0, PT, RZ, UR4, PT ;  /* 0x00000004ff007c0c */ /* 0x002fc8000bf05070 */
[----:B------:R-:W-:-:S13]  /*73b0*/  ISETP.NE.AND.EX P0, PT, RZ, UR5, PT, P0 ;  /* 0x00000005ff007c0c */ /* 0x000fda000bf05300 */
[----:B------:R-:W-:Y:S05]  /*73c0*/  @!P0 EXIT ;  /* 0x000000000000894d */ /* 0x000fea0003800000 */
[----:B------:R-:W-:Y:S05]  /*73d0*/  BRA `(.L_x_114) ;  /* 0x0000000000087947 */ /* 0x000fea0003800000 */
.L_x_113:
[----:B------:R-:W-:-:S13]  /*73e0*/  FSETP.NEU.AND P0, PT, R49, RZ, PT ;  /* 0x000000ff3100720b */ /* 0x000fda0003f0d000 */
[----:B------:R-:W-:Y:S05]  /*73f0*/  @!P0 EXIT ;  /* 0x000000000000894d */ /* 0x000fea0003800000 */
.L_x_114:
[----:B------:R-:W-:Y:S05]  /*7400*/  BSYNC.RECONVERGENT B0 ;  /* 0x0000000000007941 */ /* 0x000fea0003800200 */
.L_x_111:
[----:B------:R-:W-:Y:S01]  /*7410*/  ULEA UR4, UR49, UR48, 0x3 ;  /* 0x0000003031047291 */ /* 0x000fe2000f8e18ff */
[----:B------:R-:W-:-:S04]  /*7420*/  DEPBAR.LE SB0, 0x0 ;  /* 0x000080000000791a */ /* 0x000fc80000000000 */
[----:B------:R-:W-:-:S04]  /*7430*/  UIADD3 UR4, UPT, UPT, UR4, 0x58, URZ ;  /* 0x0000005804047890 */ /* 0x000fc8000fffe0ff */
[----:B------:R-:W-:-:S09]  /*7440*/  UPRMT UR4, UR37, 0x654, UR4 ;  /* 0x0000065425047896 */ /* 0x000fd20008000004 */
[----:B------:R-:W-:Y:S01]  /*7450*/  SYNCS.ARRIVE.TRANS64.RED.A1T0 RZ, [UR4], RZ ;  /* 0x000000ffffff79a7 */ /* 0x000fe20008100404 */
[----:B------:R-:W-:Y:S05]  /*7460*/  EXIT ;  /* 0x000000000000794d */ /* 0x000fea0003800000 */
.L_x_19:
[----:B--2---:R2:W1:Y:S02]  /*7470*/  SYNCS.PHASECHK.TRANS64.TRYWAIT P0, [R2+URZ+0xf0], R3 ;  /* 0x0000f003020075a7 */ /* 0x00446400080011ff */
[----:B-1----:R-:W-:Y:S05]  /*7480*/  @!P0 NANOSLEEP.SYNCS 0x989680 ;  /* 0x009896800000895d */ /* 0x002fea0003900000 */
[----:B------:R-:W1:Y:S02]  /*7490*/  @!P0 SYNCS.PHASECHK.TRANS64 P0, [R2+URZ+0xf0], R3 ;  /* 0x0000f003020085a7 */ /* 0x000e6400080010ff */
[----:B-1----:R-:W-:Y:S05]  /*74a0*/  @!P0 BRA `(.L_x_19) ;  /* 0xfffffffc00f08947 */ /* 0x002fea000383ffff */
[----:B------:R-:W-:Y:S05]  /*74b0*/  BRA `(.L_x_115) ;  /* 0xffffffa000407947 */ /* 0x000fea000383ffff */
.L_x_22:
[----:B-1----:R-:W-:-:S07]  /*74c0*/  MOV R2, UR33 ;  /* 0x0000002100027c02 */ /* 0x002fce0008000f00 */
.L_x_116:
[----:B-1----:R1:W2:Y:S02]  /*74d0*/  SYNCS.PHASECHK.TRANS64.TRYWAIT P0, [R2+URZ+0x20], R4 ;  /* 0x00002004020075a7 */ /* 0x0022a400080011ff */
[----:B--2---:R-:W-:Y:S05]  /*74e0*/  @!P0 NANOSLEEP.SYNCS 0x989680 ;  /* 0x009896800000895d */ /* 0x004fea0003900000 */
[----:B------:R-:W2:Y:S02]  /*74f0*/  @!P0 SYNCS.PHASECHK.TRANS64 P0, [R2+URZ+0x20], R4 ;  /* 0x00002004020085a7 */ /* 0x000ea400080010ff */
[----:B--2---:R-:W-:Y:S05]  /*7500*/  @!P0 BRA `(.L_x_116) ;  /* 0xfffffffc00f08947 */ /* 0x004fea000383ffff */
[----:B------:R-:W-:Y:S05]  /*7510*/  BRA `(.L_x_21) ;  /* 0xffffffa000907947 */ /* 0x000fea000383ffff */
.L_x_28:
[----:B-1----:R-:W-:-:S07]  /*7520*/  MOV R2, UR17 ;  /* 0x0000001100027c02 */ /* 0x002fce0008000f00 */
.L_x_117:
[----:B-1----:R1:W2:Y:S02]  /*7530*/  SYNCS.PHASECHK.TRANS64.TRYWAIT P0, [R2+URZ+0x20], R4 ;  /* 0x00002004020075a7 */ /* 0x0022a400080011ff */
[----:B--2---:R-:W-:Y:S05]  /*7540*/  @!P0 NANOSLEEP.SYNCS 0x989680 ;  /* 0x009896800000895d */ /* 0x004fea0003900000 */
[----:B------:R-:W2:Y:S02]  /*7550*/  @!P0 SYNCS.PHASECHK.TRANS64 P0, [R2+URZ+0x20], R4 ;  /* 0x00002004020085a7 */ /* 0x000ea400080010ff */
[----:B--2---:R-:W-:Y:S05]  /*7560*/  @!P0 BRA `(.L_x_117) ;  /* 0xfffffffc00f08947 */ /* 0x004fea000383ffff */
[----:B------:R-:W-:Y:S05]  /*7570*/  BRA `(.L_x_27) ;  /* 0xffffffa400387947 */ /* 0x000fea000383ffff */
.L_x_32:
[----:B-1----:R1:W2:Y:S02]  /*7580*/  SYNCS.PHASECHK.TRANS64.TRYWAIT P0, [R2+URZ+0x80], R3 ;  /* 0x00008003020075a7 */ /* 0x0022a400080011ff */
[----:B--2---:R-:W-:Y:S05]  /*7590*/  @!P0 NANOSLEEP.SYNCS 0x989680 ;  /* 0x009896800000895d */ /* 0x004fea0003900000 */
[----:B------:R-:W2:Y:S02]  /*75a0*/  @!P0 SYNCS.PHASECHK.TRANS64 P0, [R2+URZ+0x80], R3 ;  /* 0x00008003020085a7 */ /* 0x000ea400080010ff */
[----:B--2---:R-:W-:Y:S05]  /*75b0*/  @!P0 BRA `(.L_x_32) ;  /* 0xfffffffc00f08947 */ /* 0x004fea000383ffff */
[----:B------:R-:W-:Y:S05]  /*75c0*/  BRA `(.L_x_118) ;  /* 0xffffffa400c87947 */ /* 0x000fea000383ffff */
.L_x_36:
[----:B----4-:R-:W-:-:S07]  /*75d0*/  MOV R0, UR5 ;  /* 0x0000000500007c02 */ /* 0x010fce0008000f00 */
.L_x_119:
[----:B-1----:R1:W2:Y:S02]  /*75e0*/  SYNCS.PHASECHK.TRANS64.TRYWAIT P0, [R0+URZ], R2 ;  /* 0x00000002000075a7 */ /* 0x0022a400080011ff */
[----:B--2---:R-:W-:Y:S05]  /*75f0*/  @!P0 NANOSLEEP.SYNCS 0x989680 ;  /* 0x009896800000895d */ /* 0x004fea0003900000 */
[----:B------:R-:W2:Y:S02]  /*7600*/  @!P0 SYNCS.PHASECHK.TRANS64 P0, [R0+URZ], R2 ;  /* 0x00000002000085a7 */ /* 0x000ea400080010ff */
[----:B--2---:R-:W-:Y:S05]  /*7610*/  @!P0 BRA `(.L_x_119) ;  /* 0xfffffffc00f08947 */ /* 0x004fea000383ffff */
[----:B------:R-:W-:Y:S05]  /*7620*/  BRA `(.L_x_120) ;  /* 0xffffffac00387947 */ /* 0x000fea000383ffff */
.L_x_37:
[----:B----4-:R-:W-:-:S07]  /*7630*/  MOV R0, UR5 ;  /* 0x0000000500007c02 */ /* 0x010fce0008000f00 */
.L_x_121:
[----:B-1----:R1:W2:Y:S02]  /*7640*/  SYNCS.PHASECHK.TRANS64.TRYWAIT P0, [R0+URZ], R3 ;  /* 0x00000003000075a7 */ /* 0x0022a400080011ff */
[----:B--2---:R-:W-:Y:S05]  /*7650*/  @!P0 NANOSLEEP.SYNCS 0x989680 ;  /* 0x009896800000895d */ /* 0x004fea0003900000 */
[----:B------:R-:W2:Y:S02]  /*7660*/  @!P0 SYNCS.PHASECHK.TRANS64 P0, [R0+URZ], R3 ;  /* 0x00000003000085a7 */ /* 0x000ea400080010ff */
[----:B--2---:R-:W-:Y:S05]  /*7670*/  @!P0 BRA `(.L_x_121) ;  /* 0xfffffffc00f08947 */ /* 0x004fea000383ffff */
[----:B------:R-:W-:Y:S05]  /*7680*/  BRA `(.L_x_122) ;  /* 0xffffffac00447947 */ /* 0x000fea000383ffff */
.L_x_38:
[----:B----4-:R-:W-:-:S07]  /*7690*/  MOV R0, UR5 ;  /* 0x0000000500007c02 */ /* 0x010fce0008000f00 */
.L_x_123:
[----:B-1----:R1:W2:Y:S02]  /*76a0*/  SYNCS.PHASECHK.TRANS64.TRYWAIT P0, [R0+URZ], R3 ;  /* 0x00000003000075a7 */ /* 0x0022a400080011ff */
[----:B--2---:R-:W-:Y:S05]  /*76b0*/  @!P0 NANOSLEEP.SYNCS 0x989680 ;  /* 0x009896800000895d */ /* 0x004fea0003900000 */
[----:B------:R-:W2:Y:S02]  /*76c0*/  @!P0 SYNCS.PHASECHK.TRANS64 P0, [R0+URZ], R3 ;  /* 0x00000003000085a7 */ /* 0x000ea400080010ff */
[----:B--2---:R-:W-:Y:S05]  /*76d0*/  @!P0 BRA `(.L_x_123) ;  /* 0xfffffffc00f08947 */ /* 0x004fea000383ffff */
[----:B------:R-:W-:Y:S05]  /*76e0*/  BRA `(.L_x_124) ;  /* 0xffffffac00507947 */ /* 0x000fea000383ffff */
.L_x_41:
[----:B-1----:R1:W2:Y:S02]  /*76f0*/  SYNCS.PHASECHK.TRANS64.TRYWAIT P0, [R0+URZ+0xe0], R4 ;  /* 0x0000e004000075a7 */ /* 0x0022a400080011ff */
[----:B--2---:R-:W-:Y:S05]  /*7700*/  @!P0 NANOSLEEP.SYNCS 0x989680 ;  /* 0x009896800000895d */ /* 0x004fea0003900000 */
[----:B------:R-:W2:Y:S02]  /*7710*/  @!P0 SYNCS.PHASECHK.TRANS64 P0, [R0+URZ+0xe0], R4 ;  /* 0x0000e004000085a7 */ /* 0x000ea400080010ff */
[----:B--2---:R-:W-:Y:S05]  /*7720*/  @!P0 BRA `(.L_x_41) ;  /* 0xfffffffc00f08947 */ /* 0x004fea000383ffff */
[----:B------:R-:W-:Y:S05]  /*7730*/  BRA `(.L_x_125) ;  /* 0xffffffac00ac7947 */ /* 0x000fea000383ffff */
.L_x_42:
[----:B------:R-:W-:-:S07]  /*7740*/  MOV R0, UR5 ;  /* 0x0000000500007c02 */ /* 0x000fce0008000f00 */
.L_x_126:
[----:B-1----:R1:W2:Y:S02]  /*7750*/  SYNCS.PHASECHK.TRANS64.TRYWAIT P0, [R0+URZ+0x90], R5 ;  /* 0x00009005000075a7 */ /* 0x0022a400080011ff */
[----:B--2---:R-:W-:Y:S05]  /*7760*/  @!P0 NANOSLEEP.SYNCS 0x989680 ;  /* 0x009896800000895d */ /* 0x004fea0003900000 */
[----:B------:R-:W2:Y:S02]  /*7770*/  @!P0 SYNCS.PHASECHK.TRANS64 P0, [R0+URZ+0x90], R5 ;  /* 0x00009005000085a7 */ /* 0x000ea400080010ff */
[----:B--2---:R-:W-:Y:S05]  /*7780*/  @!P0 BRA `(.L_x_126) ;  /* 0xfffffffc00f08947 */ /* 0x004fea000383ffff */
[----:B------:R-:W-:Y:S05]  /*7790*/  BRA `(.L_x_127) ;  /* 0xffffffac00bc7947 */ /* 0x000fea000383ffff */
.L_x_43:
[----:B-1----:R1:W2:Y:S02]  /*77a0*/  SYNCS.PHASECHK.TRANS64.TRYWAIT P1, [R0+URZ+0x80], R4 ;  /* 0x00008004000075a7 */ /* 0x0022a400080211ff */
[----:B--2---:R-:W-:Y:S05]  /*77b0*/  @!P1 NANOSLEEP.SYNCS 0x989680 ;  /* 0x009896800000995d */ /* 0x004fea0003900000 */
[----:B------:R-:W2:Y:S02]  /*77c0*/  @!P1 SYNCS.PHASECHK.TRANS64 P1, [R0+URZ+0x80], R4 ;  /* 0x00008004000095a7 */ /* 0x000ea400080210ff */
[----:B--2---:R-:W-:Y:S05]  /*77d0*/  @!P1 BRA `(.L_x_43) ;  /* 0xfffffffc00f09947 */ /* 0x004fea000383ffff */
[----:B------:R-:W-:Y:S05]  /*77e0*/  BRA `(.L_x_128) ;  /* 0xffffffac00ec7947 */ /* 0x000fea000383ffff */
.L_x_46:
[----:B------:R-:W-:-:S07]  /*77f0*/  MOV R0, UR5 ;  /* 0x0000000500007c02 */ /* 0x000fce0008000f00 */
.L_x_129:
[----:B-1----:R1:W2:Y:S02]  /*7800*/  SYNCS.PHASECHK.TRANS64.TRYWAIT P0, [R0+URZ+0x90], R2 ;  /* 0x00009002000075a7 */ /* 0x0022a400080011ff */
[----:B--2---:R-:W-:Y:S05]  /*7810*/  @!P0 NANOSLEEP.SYNCS 0x989680 ;  /* 0x009896800000895d */ /* 0x004fea0003900000 */
[----:B------:R-:W2:Y:S02]  /*7820*/  @!P0 SYNCS.PHASECHK.TRANS64 P0, [R0+URZ+0x90], R2 ;  /* 0x00009002000085a7 */ /* 0x000ea400080010ff */
[----:B--2---:R-:W-:Y:S05]  /*7830*/  @!P0 BRA `(.L_x_129) ;  /* 0xfffffffc00f08947 */ /* 0x004fea000383ffff */
[----:B------:R-:W-:Y:S05]  /*7840*/  BRA `(.L_x_45) ;  /* 0xffffffb000407947 */ /* 0x000fea000383ffff */
.L_x_53:
[----:B-1----:R1:W2:Y:S02]  /*7850*/  SYNCS.PHASECHK.TRANS64.TRYWAIT P1, [R0+URZ+0x80], R2 ;  /* 0x00008002000075a7 */ /* 0x0022a400080211ff */
[----:B--2---:R-:W-:Y:S05]  /*7860*/  @!P1 NANOSLEEP.SYNCS 0x989680 ;  /* 0x009896800000995d */ /* 0x004fea0003900000 */
[----:B------:R-:W2:Y:S02]  /*7870*/  @!P1 SYNCS.PHASECHK.TRANS64 P1, [R0+URZ+0x80], R2 ;  /* 0x00008002000095a7 */ /* 0x000ea400080210ff */
[----:B--2---:R-:W-:Y:S05]  /*7880*/  @!P1 BRA `(.L_x_53) ;  /* 0xfffffffc00f09947 */ /* 0x004fea000383ffff */
[----:B------:R-:W-:Y:S05]  /*7890*/  BRA `(.L_x_130) ;  /* 0xffffffb400b07947 */ /* 0x000fea000383ffff */
.L_x_54:
[----:B------:R-:W-:-:S07]  /*78a0*/  MOV R2, UR7 ;  /* 0x0000000700027c02 */ /* 0x000fce0008000f00 */
.L_x_131:
[----:B-1----:R1:W2:Y:S02]  /*78b0*/  SYNCS.PHASECHK.TRANS64.TRYWAIT P0, [R2+URZ+0xc0], R0 ;  /* 0x0000c000020075a7 */ /* 0x0022a400080011ff */
[----:B--2---:R-:W-:Y:S05]  /*78c0*/  @!P0 NANOSLEEP.SYNCS 0x989680 ;  /* 0x009896800000895d */ /* 0x004fea0003900000 */
[----:B------:R-:W2:Y:S02]  /*78d0*/  @!P0 SYNCS.PHASECHK.TRANS64 P0, [R2+URZ+0xc0], R0 ;  /* 0x0000c000020085a7 */ /* 0x000ea400080010ff */
[----:B--2---:R-:W-:Y:S05]  /*78e0*/  @!P0 BRA `(.L_x_131) ;  /* 0xfffffffc00f08947 */ /* 0x004fea000383ffff */
[----:B------:R-:W-:Y:S05]  /*78f0*/  BRA `(.L_x_132) ;  /* 0xffffffb400e87947 */ /* 0x000fea000383ffff */
.L_x_57:
[----:B------:R-:W-:Y:S07]  /*7900*/  MOV R0, UR6 ;  /* 0x0000000600007c02 */ /* 0x000fee0008000f00 */
.L_x_133:
[----:B-1----:R1:W2:Y:S02]  /*7910*/  SYNCS.PHASECHK.TRANS64.TRYWAIT P0, [R0+URZ], R2 ;  /* 0x00000002000075a7 */ /* 0x0022a400080011ff */
[----:B--2---:R-:W-:Y:S05]  /*7920*/  @!P0 NANOSLEEP.SYNCS 0x989680 ;  /* 0x009896800000895d */ /* 0x004fea0003900000 */
[----:B------:R-:W2:Y:S02]  /*7930*/  @!P0 SYNCS.PHASECHK.TRANS64 P0, [R0+URZ], R2 ;  /* 0x00000002000085a7 */ /* 0x000ea400080010ff */
[----:B--2---:R-:W-:Y:S05]  /*7940*/  @!P0 BRA `(.L_x_133) ;  /* 0xfffffffc00f08947 */ /* 0x004fea000383ffff */
[----:B------:R-:W-:Y:S05]  /*7950*/  BRA `(.L_x_56) ;  /* 0xffffffb800047947 */ /* 0x000fea000383ffff */
.L_x_60:
[----:B------:R-:W-:-:S07]  /*7960*/  MOV R0, UR6 ;  /* 0x0000000600007c02 */ /* 0x000fce0008000f00 */
.L_x_134:
[----:B--2---:R2:W4:Y:S02]  /*7970*/  SYNCS.PHASECHK.TRANS64.TRYWAIT P0, [R0+URZ], R2 ;  /* 0x00000002000075a7 */ /* 0x00452400080011ff */
[----:B----4-:R-:W-:Y:S05]  /*7980*/  @!P0 NANOSLEEP.SYNCS 0x989680 ;  /* 0x009896800000895d */ /* 0x010fea0003900000 */
[----:B------:R-:W4:Y:S02]  /*7990*/  @!P0 SYNCS.PHASECHK.TRANS64 P0, [R0+URZ], R2 ;  /* 0x00000002000085a7 */ /* 0x000f2400080010ff */
[----:B----4-:R-:W-:Y:S05]  /*79a0*/  @!P0 BRA `(.L_x_134) ;  /* 0xfffffffc00f08947 */ /* 0x010fea000383ffff */
[----:B------:R-:W-:Y:S05]  /*79b0*/  BRA `(.L_x_135) ;  /* 0xffffffb800e07947 */ /* 0x000fea000383ffff */
.L_x_61:
[----:B------:R-:W-:-:S07]  /*79c0*/  MOV R0, UR6 ;  /* 0x0000000600007c02 */ /* 0x000fce0008000f00 */
.L_x_136:
[----:B-1----:R1:W2:Y:S02]  /*79d0*/  SYNCS.PHASECHK.TRANS64.TRYWAIT P0, [R0+URZ], R3 ;  /* 0x00000003000075a7 */ /* 0x0022a400080011ff */
[----:B--2---:R-:W-:Y:S05]  /*79e0*/  @!P0 NANOSLEEP.SYNCS 0x989680 ;  /* 0x009896800000895d */ /* 0x004fea0003900000 */
[----:B------:R-:W2:Y:S02]  /*79f0*/  @!P0 SYNCS.PHASECHK.TRANS64 P0, [R0+URZ], R3 ;  /* 0x00000003000085a7 */ /* 0x000ea400080010ff */
[----:B--2---:R-:W-:Y:S05]  /*7a00*/  @!P0 BRA `(.L_x_136) ;  /* 0xfffffffc00f08947 */ /* 0x004fea000383ffff */
[----:B------:R-:W-:Y:S05]  /*7a10*/  BRA `(.L_x_137) ;  /* 0xffffffb800ec7947 */ /* 0x000fea000383ffff */
.L_x_62:
[----:B------:R-:W-:-:S07]  /*7a20*/  MOV R0, UR6 ;  /* 0x0000000600007c02 */ /* 0x000fce0008000f00 */
.L_x_138:
[----:B-1----:R1:W2:Y:S02]  /*7a30*/  SYNCS.PHASECHK.TRANS64.TRYWAIT P0, [R0+URZ], R3 ;  /* 0x00000003000075a7 */ /* 0x0022a400080011ff */
[----:B--2---:R-:W-:Y:S05]  /*7a40*/  @!P0 NANOSLEEP.SYNCS 0x989680 ;  /* 0x009896800000895d */ /* 0x004fea0003900000 */
[----:B------:R-:W2:Y:S02]  /*7a50*/  @!P0 SYNCS.PHASECHK.TRANS64 P0, [R0+URZ], R3 ;  /* 0x00000003000085a7 */ /* 0x000ea400080010ff */
[----:B--2---:R-:W-:Y:S05]  /*7a60*/  @!P0 BRA `(.L_x_138) ;  /* 0xfffffffc00f08947 */ /* 0x004fea000383ffff */
[----:B------:R-:W-:Y:S05]  /*7a70*/  BRA `(.L_x_139) ;  /* 0xffffffb800f87947 */ /* 0x000fea000383ffff */
.L_x_63:
[----:B-1----:R-:W-:-:S07]  /*7a80*/  MOV R0, UR7 ;  /* 0x0000000700007c02 */ /* 0x002fce0008000f00 */
.L_x_140:
[----:B-1----:R1:W2:Y:S02]  /*7a90*/  SYNCS.PHASECHK.TRANS64.TRYWAIT P0, [R0+URZ], R2 ;  /* 0x00000002000075a7 */ /* 0x0022a400080011ff */
[----:B--2---:R-:W-:Y:S05]  /*7aa0*/  @!P0 NANOSLEEP.SYNCS 0x989680 ;  /* 0x009896800000895d */ /* 0x004fea0003900000 */
[----:B------:R-:W2:Y:S02]  /*7ab0*/  @!P0 SYNCS.PHASECHK.TRANS64 P0, [R0+URZ], R2 ;  /* 0x00000002000085a7 */ /* 0x000ea400080010ff */
[----:B--2---:R-:W-:Y:S05]  /*7ac0*/  @!P0 BRA `(.L_x_140) ;  /* 0xfffffffc00f08947 */ /* 0x004fea000383ffff */
[----:B------:R-:W-:Y:S05]  /*7ad0*/  BRA `(.L_x_141) ;  /* 0xffffffbc00047947 */ /* 0x000fea000383ffff */
.L_x_68:
[----:B--2---:R2:W3:Y:S02]  /*7ae0*/  SYNCS.PHASECHK.TRANS64.TRYWAIT P0, [R0+URZ+0x80], R2 ;  /* 0x00008002000075a7 */ /* 0x0044e400080011ff */
[----:B---3--:R-:W-:Y:S05]  /*7af0*/  @!P0 NANOSLEEP.SYNCS 0x989680 ;  /* 0x009896800000895d */ /* 0x008fea0003900000 */
[----:B------:R-:W3:Y:S02]  /*7b00*/  @!P0 SYNCS.PHASECHK.TRANS64 P0, [R0+URZ+0x80], R2 ;  /* 0x00008002000085a7 */ /* 0x000ee400080010ff */
[----:B---3--:R-:W-:Y:S05]  /*7b10*/  @!P0 BRA `(.L_x_68) ;  /* 0xfffffffc00f08947 */ /* 0x008fea000383ffff */
[----:B------:R-:W-:Y:S05]  /*7b20*/  BRA `(.L_x_142) ;  /* 0xffffffc000007947 */ /* 0x000fea000383ffff */
.L_x_71:
[----:B------:R-:W-:Y:S07]  /*7b30*/  MOV R0, UR7 ;  /* 0x0000000700007c02 */ /* 0x000fee0008000f00 */
.L_x_143:
[----:B--2---:R2:W3:Y:S02]  /*7b40*/  SYNCS.PHASECHK.TRANS64.TRYWAIT P0, [R0+URZ+0x78], R2 ;  /* 0x00007802000075a7 */ /* 0x0044e400080011ff */
[----:B---3--:R-:W-:Y:S05]  /*7b50*/  @!P0 NANOSLEEP.SYNCS 0x989680 ;  /* 0x009896800000895d */ /* 0x008fea0003900000 */
[----:B------:R-:W3:Y:S02]  /*7b60*/  @!P0 SYNCS.PHASECHK.TRANS64 P0, [R0+URZ+0x78], R2 ;  /* 0x00007802000085a7 */ /* 0x000ee400080010ff */
[----:B---3--:R-:W-:Y:S05]  /*7b70*/  @!P0 BRA `(.L_x_143) ;  /* 0xfffffffc00f08947 */ /* 0x008fea000383ffff */
[----:B------:R-:W-:Y:S05]  /*7b80*/  BRA `(.L_x_70) ;  /* 0xffffffc000e07947 */ /* 0x000fea000383ffff */
.L_x_74:
[----:B------:R-:W-:Y:S07]  /*7b90*/  MOV R0, UR15 ;  /* 0x0000000f00007c02 */ /* 0x000fee0008000f00 */
.L_x_144:
[----:B-1----:R1:W2:Y:S02]  /*7ba0*/  SYNCS.PHASECHK.TRANS64.TRYWAIT P0, [R0+URZ+0x58], R9 ;  /* 0x00005809000075a7 */ /* 0x0022a400080011ff */
[----:B--2---:R-:W-:Y:S05]  /*7bb0*/  @!P0 NANOSLEEP.SYNCS 0x989680 ;  /* 0x009896800000895d */ /* 0x004fea0003900000 */
[----:B------:R-:W2:Y:S02]  /*7bc0*/  @!P0 SYNCS.PHASECHK.TRANS64 P0, [R0+URZ+0x58], R9 ;  /* 0x00005809000085a7 */ /* 0x000ea400080010ff */
[----:B--2---:R-:W-:Y:S05]  /*7bd0*/  @!P0 BRA `(.L_x_144) ;  /* 0xfffffffc00f08947 */ /* 0x004fea000383ffff */
[----:B------:R-:W-:Y:S05]  /*7be0*/  BRA `(.L_x_145) ;  /* 0xffffffc400587947 */ /* 0x000fea000383ffff */
.L_x_75:
[----:B------:R-:W-:Y:S07]  /*7bf0*/  MOV R0, UR13 ;  /* 0x0000000d00007c02 */ /* 0x000fee0008000f00 */
.L_x_146:
[----:B-1----:R1:W2:Y:S02]  /*7c00*/  SYNCS.PHASECHK.TRANS64.TRYWAIT P0, [R0+URZ+0x58], R14 ;  /* 0x0000580e000075a7 */ /* 0x0022a400080011ff */
[----:B--2---:R-:W-:Y:S05]  /*7c10*/  @!P0 NANOSLEEP.SYNCS 0x989680 ;  /* 0x009896800000895d */ /* 0x004fea0003900000 */
[----:B------:R-:W2:Y:S02]  /*7c20*/  @!P0 SYNCS.PHASECHK.TRANS64 P0, [R0+URZ+0x58], R14 ;  /* 0x0000580e000085a7 */ /* 0x000ea400080010ff */
[----:B--2---:R-:W-:Y:S05]  /*7c30*/  @!P0 BRA `(.L_x_146) ;  /* 0xfffffffc00f08947 */ /* 0x004fea000383ffff */
[----:B------:R-:W-:Y:S05]  /*7c40*/  BRA `(.L_x_147) ;  /* 0xffffffc400f87947 */ /* 0x000fea000383ffff */
.L_x_77:
[----:B------:R-:W-:-:S07]  /*7c50*/  MOV R0, UR4 ;  /* 0x0000000400007c02 */ /* 0x000fce0008000f00 */
.L_x_148:
[----:B-1----:R1:W3:Y:S02]  /*7c60*/  SYNCS.PHASECHK.TRANS64.TRYWAIT P0, [R0+URZ], R2 ;  /* 0x00000002000075a7 */ /* 0x0022e400080011ff */
[----:B---3--:R-:W-:Y:S05]  /*7c70*/  @!P0 NANOSLEEP.SYNCS 0x989680 ;  /* 0x009896800000895d */ /* 0x008fea0003900000 */
[----:B------:R-:W3:Y:S02]  /*7c80*/  @!P0 SYNCS.PHASECHK.TRANS64 P0, [R0+URZ], R2 ;  /* 0x00000002000085a7 */ /* 0x000ee400080010ff */
[----:B---3--:R-:W-:Y:S05]  /*7c90*/  @!P0 BRA `(.L_x_148) ;  /* 0xfffffffc00f08947 */ /* 0x008fea000383ffff */
[----:B------:R-:W-:Y:S05]  /*7ca0*/  BRA `(.L_x_149) ;  /* 0xffffffc800847947 */ /* 0x000fea000383ffff */
.L_x_78:
[----:B------:R-:W-:-:S07]  /*7cb0*/  MOV R0, UR4 ;  /* 0x0000000400007c02 */ /* 0x000fce0008000f00 */
.L_x_150:
[----:B-1----:R1:W3:Y:S02]  /*7cc0*/  SYNCS.PHASECHK.TRANS64.TRYWAIT P0, [R0+URZ], R2 ;  /* 0x00000002000075a7 */ /* 0x0022e400080011ff */
[----:B---3--:R-:W-:Y:S05]  /*7cd0*/  @!P0 NANOSLEEP.SYNCS 0x989680 ;  /* 0x009896800000895d */ /* 0x008fea0003900000 */
[----:B------:R-:W3:Y:S02]  /*7ce0*/  @!P0 SYNCS.PHASECHK.TRANS64 P0, [R0+URZ], R2 ;  /* 0x00000002000085a7 */ /* 0x000ee400080010ff */
[----:B---3--:R-:W-:Y:S05]  /*7cf0*/  @!P0 BRA `(.L_x_150) ;  /* 0xfffffffc00f08947 */ /* 0x008fea000383ffff */
[----:B------:R-:W-:Y:S05]  /*7d00*/  BRA `(.L_x_151) ;  /* 0xffffffc800907947 */ /* 0x000fea000383ffff */
.L_x_80:
[----:B--2---:R2:W4:Y:S02]  /*7d10*/  SYNCS.PHASECHK.TRANS64.TRYWAIT P0, [R0+URZ+0x80], R2 ;  /* 0x00008002000075a7 */ /* 0x00452400080011ff */
[----:B----4-:R-:W-:Y:S05]  /*7d20*/  @!P0 NANOSLEEP.SYNCS 0x989680 ;  /* 0x009896800000895d */ /* 0x010fea0003900000 */
[----:B------:R-:W4:Y:S02]  /*7d30*/  @!P0 SYNCS.PHASECHK.TRANS64 P0, [R0+URZ+0x80], R2 ;  /* 0x00008002000085a7 */ /* 0x000f2400080010ff */
[----:B----4-:R-:W-:Y:S05]  /*7d40*/  @!P0 BRA `(.L_x_80) ;  /* 0xfffffffc00f08947 */ /* 0x010fea000383ffff */
[----:B------:R-:W-:Y:S05]  /*7d50*/  BRA `(.L_x_152) ;  /* 0xffffffcc00747947 */ /* 0x000fea000383ffff */
.L_x_90:
[----:B-1----:R1:W3:Y:S02]  /*7d60*/  SYNCS.PHASECHK.TRANS64.TRYWAIT P1, [R0+URZ+0x40], R3 ;  /* 0x00004003000075a7 */ /* 0x0022e400080211ff */
[----:B---3--:R-:W-:Y:S05]  /*7d70*/  @!P1 NANOSLEEP.SYNCS 0x989680 ;  /* 0x009896800000995d */ /* 0x008fea0003900000 */
[----:B------:R-:W3:Y:S02]  /*7d80*/  @!P1 SYNCS.PHASECHK.TRANS64 P1, [R0+URZ+0x40], R3 ;  /* 0x00004003000095a7 */ /* 0x000ee400080210ff */
[----:B---3--:R-:W-:Y:S05]  /*7d90*/  @!P1 BRA `(.L_x_90) ;  /* 0xfffffffc00f09947 */ /* 0x008fea000383ffff */
[----:B------:R-:W-:Y:S05]  /*7da0*/  BRA `(.L_x_89) ;  /* 0xffffffd800a47947 */ /* 0x000fea000383ffff */
.L_x_92:
[----:B-1----:R1:W4:Y:S02]  /*7db0*/  SYNCS.PHASECHK.TRANS64.TRYWAIT P0, [R73+URZ+0xa0], R2 ;  /* 0x0000a002490075a7 */ /* 0x00232400080011ff */
[----:B----4-:R-:W-:Y:S05]  /*7dc0*/  @!P0 NANOSLEEP.SYNCS 0x989680 ;  /* 0x009896800000895d */ /* 0x010fea0003900000 */
[----:B------:R-:W4:Y:S02]  /*7dd0*/  @!P0 SYNCS.PHASECHK.TRANS64 P0, [R73+URZ+0xa0], R2 ;  /* 0x0000a002490085a7 */ /* 0x000f2400080010ff */
[----:B----4-:R-:W-:Y:S05]  /*7de0*/  @!P0 BRA `(.L_x_92) ;  /* 0xfffffffc00f08947 */ /* 0x010fea000383ffff */
[----:B------:R-:W-:Y:S05]  /*7df0*/  BRA `(.L_x_91) ;  /* 0xffffffd800dc7947 */ /* 0x000fea000383ffff */
.L_x_103:
[----:B--2---:R2:W4:Y:S02]  /*7e00*/  SYNCS.PHASECHK.TRANS64.TRYWAIT P0, [R2+URZ+0x40], R107 ;  /* 0x0000406b020075a7 */ /* 0x00452400080011ff */
[----:B----4-:R-:W-:Y:S05]  /*7e10*/  @!P0 NANOSLEEP.SYNCS 0x989680 ;  /* 0x009896800000895d */ /* 0x010fea0003900000 */
[----:B------:R-:W4:Y:S02]  /*7e20*/  @!P0 SYNCS.PHASECHK.TRANS64 P0, [R2+URZ+0x40], R107 ;  /* 0x0000406b020085a7 */ /* 0x000f2400080010ff */
[----:B----4-:R-:W-:Y:S05]  /*7e30*/  @!P0 BRA `(.L_x_103) ;  /* 0xfffffffc00f08947 */ /* 0x010fea000383ffff */
[----:B------:R-:W-:Y:S05]  /*7e40*/  BRA `(.L_x_102) ;  /* 0xffffffe400c47947 */ /* 0x000fea000383ffff */
        .weak           $__internal_0_$__cuda_sm10x_tcgen05_guardrail_trap_col_being_dealloced_not_returned_by_alloc
        .type           $__internal_0_$__cuda_sm10x_tcgen05_guardrail_trap_col_being_dealloced_not_returned_by_alloc,@function
        .size           $__internal_0_$__cuda_sm10x_tcgen05_guardrail_trap_col_being_dealloced_not_returned_by_alloc,($__internal_1_$__cuda_sm10x_tcgen05_guardrail_trap_phase_invalid_during_alloc - $__internal_0_$__cuda_sm10x_tcgen05_guardrail_trap_col_being_dealloced_not_returned_by_alloc)
$__internal_0_$__cuda_sm10x_tcgen05_guardrail_trap_col_being_dealloced_not_returned_by_alloc:
[----:B------:R-:W-:Y:S05]  /*7e50*/  BPT.TRAP 0x1 ;  /* 0x000000040000795c */ /* 0x000fea0000300000 */
[----:B------:R-:W-:-:S04]  /*7e60*/  HFMA2 R3, -RZ, RZ, 0, 0 ;  /* 0x00000000ff037431 */ /* 0x000fc800000001ff */
[----:B------:R-:W-:Y:S05]  /*7e70*/  RET.REL.NODEC R2 `(_ZN7cutlass13device_kernelINS_4gemm6kernel13GemmUniversalIN4cute5tupleIJiiiiEEENS1_10collective13CollectiveMmaINS1_35MainloopSm100TmaUmmaWarpSpecializedILi4ELi2ELi4ENS5_IJNS4_1CILi1EEESB_SB_EEEEENS5_IJNSA_ILi128EEENSA_ILi64EEESF_EEENS_10bfloat16_tENS5_IJlSB_lEEESH_SI_NS4_8TiledMMAINS4_8MMA_AtomIJNS4_20SM100_MMA_F16BF16_SSISH_SH_fLi128ELi64ELNS4_4UMMA5MajorE0ELSN_0ELNSM_7ScaleInE0ELSO_0EEEEEENS4_6LayoutISC_NS5_IJNSA_ILi0EEESS_SS_EEEEENS5_IJNS4_10UnderscoreESV_SV_EEEEENS4_13SM90_TMA_LOADENS4_14ComposedLayoutINS4_7SwizzleILi3ELi4ELi3EEENS4_18smem_ptr_flag_bitsILi16EEENSR_INS5_IJNSA_ILi8EEESF_EEENS5_IJSF_SB_EEEEEEEvNS4_8identityESY_S18_vS19_EENS_8epilogue10collective18CollectiveEpilogueINS1B_23Sm100TmaWarpSpecializedILi3ELi2ELi32ELb1ELb0EEEJSG_NS5_IJNSR_ISE_SB_EENSR_INSA_ILi32EEESB_EEEEESH_SI_SH_SI_NS1B_6fusion15FusionCallbacksIS1F_NS1K_17LinearCombinationISH_fSH_fLNS_15FloatRoundStyleE2EEESG_S1J_JEEENS4_5SM1004TMEM4LOAD26SM100_TMEM_LOAD_32dp32b32xESY_NSZ_INS10_ILi2ELi4ELi3EEES13_NSR_INS5_IJS14_S1H_EEENS5_IJS1H_SB_EEEEEEENS4_39AutoVectorizingCopyWithAssumedAlignmentILi128EEENS4_14SM90_TMA_STOREES1Y_S20_S20_EEEvvEEEEvNT_6ParamsE) ;  /* 0xffffff8002607950 */ /* 0x000fea0003c3ffff */
        .weak           $__internal_1_$__cuda_sm10x_tcgen05_guardrail_trap_phase_invalid_during_alloc
        .type           $__internal_1_$__cuda_sm10x_tcgen05_guardrail_trap_phase_invalid_during_alloc,@function
        .size           $__internal_1_$__cuda_sm10x_tcgen05_guardrail_trap_phase_invalid_during_alloc,($__internal_2_$__cuda_sm10x_tcgen05_guardrail_trap_unallocated_columns_being_dealloced - $__internal_1_$__cuda_sm10x_tcgen05_guardrail_trap_phase_invalid_during_alloc)
$__internal_1_$__cuda_sm10x_tcgen05_guardrail_trap_phase_invalid_during_alloc:
[----:B------:R-:W-:Y:S05]  /*7e80*/  BPT.TRAP 0x1 ;  /* 0x000000040000795c */ /* 0x000fea0000300000 */
[----:B------:R-:W-:-:S04]  /*7e90*/  MOV R3, 0x0 ;  /* 0x0000000000037802 */ /* 0x000fc80000000f00 */
[----:B------:R-:W-:Y:S05]  /*7ea0*/  RET.REL.NODEC R2 `(_ZN7cutlass13device_kernelINS_4gemm6kernel13GemmUniversalIN4cute5tupleIJiiiiEEENS1_10collective13CollectiveMmaINS1_35MainloopSm100TmaUmmaWarpSpecializedILi4ELi2ELi4ENS5_IJNS4_1CILi1EEESB_SB_EEEEENS5_IJNSA_ILi128EEENSA_ILi64EEESF_EEENS_10bfloat16_tENS5_IJlSB_lEEESH_SI_NS4_8TiledMMAINS4_8MMA_AtomIJNS4_20SM100_MMA_F16BF16_SSISH_SH_fLi128ELi64ELNS4_4UMMA5MajorE0ELSN_0ELNSM_7ScaleInE0ELSO_0EEEEEENS4_6LayoutISC_NS5_IJNSA_ILi0EEESS_SS_EEEEENS5_IJNS4_10UnderscoreESV_SV_EEEEENS4_13SM90_TMA_LOADENS4_14ComposedLayoutINS4_7SwizzleILi3ELi4ELi3EEENS4_18smem_ptr_flag_bitsILi16EEENSR_INS5_IJNSA_ILi8EEESF_EEENS5_IJSF_SB_EEEEEEEvNS4_8identityESY_S18_vS19_EENS_8epilogue10collective18CollectiveEpilogueINS1B_23Sm100TmaWarpSpecializedILi3ELi2ELi32ELb1ELb0EEEJSG_NS5_IJNSR_ISE_SB_EENSR_INSA_ILi32EEESB_EEEEESH_SI_SH_SI_NS1B_6fusion15FusionCallbacksIS1F_NS1K_17LinearCombinationISH_fSH_fLNS_15FloatRoundStyleE2EEESG_S1J_JEEENS4_5SM1004TMEM4LOAD26SM100_TMEM_LOAD_32dp32b32xESY_NSZ_INS10_ILi2ELi4ELi3EEES13_NSR_INS5_IJS14_S1H_EEENS5_IJS1H_SB_EEEEEEENS4_39AutoVectorizingCopyWithAssumedAlignmentILi128EEENS4_14SM90_TMA_STOREES1Y_S20_S20_EEEvvEEEEvNT_6ParamsE) ;  /* 0xffffff8002547950 */ /* 0x000fea0003c3ffff */
        .weak           $__internal_2_$__cuda_sm10x_tcgen05_guardrail_trap_unallocated_columns_being_dealloced
        .type           $__internal_2_$__cuda_sm10x_tcgen05_guardrail_trap_unallocated_columns_being_dealloced,@function
        .size           $__internal_2_$__cuda_sm10x_tcgen05_guardrail_trap_unallocated_columns_being_dealloced,(.L_x_154 - $__internal_2_$__cuda_sm10x_tcgen05_guardrail_trap_unallocated_columns_being_dealloced)
$__internal_2_$__cuda_sm10x_tcgen05_guardrail_trap_unallocated_columns_being_dealloced:
[----:B------:R-:W-:Y:S05]  /*7eb0*/  BPT.TRAP 0x1 ;  /* 0x000000040000795c */ /* 0x000fea0000300000 */
[----:B------:R-:W-:-:S04]  /*7ec0*/  HFMA2 R3, -RZ, RZ, 0, 0 ;  /* 0x00000000ff037431 */ /* 0x000fc800000001ff */
[----:B------:R-:W-:Y:S05]  /*7ed0*/  RET.REL.NODEC R2 `(_ZN7cutlass13device_kernelINS_4gemm6kernel13GemmUniversalIN4cute5tupleIJiiiiEEENS1_10collective13CollectiveMmaINS1_35MainloopSm100TmaUmmaWarpSpecializedILi4ELi2ELi4ENS5_IJNS4_1CILi1EEESB_SB_EEEEENS5_IJNSA_ILi128EEENSA_ILi64EEESF_EEENS_10bfloat16_tENS5_IJlSB_lEEESH_SI_NS4_8TiledMMAINS4_8MMA_AtomIJNS4_20SM100_MMA_F16BF16_SSISH_SH_fLi128ELi64ELNS4_4UMMA5MajorE0ELSN_0ELNSM_7ScaleInE0ELSO_0EEEEEENS4_6LayoutISC_NS5_IJNSA_ILi0EEESS_SS_EEEEENS5_IJNS4_10UnderscoreESV_SV_EEEEENS4_13SM90_TMA_LOADENS4_14ComposedLayoutINS4_7SwizzleILi3ELi4ELi3EEENS4_18smem_ptr_flag_bitsILi16EEENSR_INS5_IJNSA_ILi8EEESF_EEENS5_IJSF_SB_EEEEEEEvNS4_8identityESY_S18_vS19_EENS_8epilogue10collective18CollectiveEpilogueINS1B_23Sm100TmaWarpSpecializedILi3ELi2ELi32ELb1ELb0EEEJSG_NS5_IJNSR_ISE_SB_EENSR_INSA_ILi32EEESB_EEEEESH_SI_SH_SI_NS1B_6fusion15FusionCallbacksIS1F_NS1K_17LinearCombinationISH_fSH_fLNS_15FloatRoundStyleE2EEESG_S1J_JEEENS4_5SM1004TMEM4LOAD26SM100_TMEM_LOAD_32dp32b32xESY_NSZ_INS10_ILi2ELi4ELi3EEES13_NSR_INS5_IJS14_S1H_EEENS5_IJS1H_SB_EEEEEEENS4_39AutoVectorizingCopyWithAssumedAlignmentILi128EEENS4_14SM90_TMA_STOREES1Y_S20_S20_EEEvvEEEEvNT_6ParamsE) ;  /* 0xffffff8002487950 */ /* 0x000fea0003c3ffff */
.L_x_153:
[----:B------:R-:W-:-:S00]  /*7ee0*/  BRA `(.L_x_153) ;  /* 0xfffffffc00fc7947 */ /* 0x000fc0000383ffff */
[----:B------:R-:W-:-:S00]  /*7ef0*/  NOP ;  /* 0x0000000000007918 */ /* 0x000fc00000000000 */
        /* <DEDUP_REMOVED lines=8> */
.L_x_154:


//--------------------- .nv.global.init           --------------------------
	.section	.nv.global.init,"aw",@progbits
.nv.global.init:
	.type		$str$27,@object
	.size		$str$27,($str$28 - $str$27)
$str$27:
        /*0000*/ 	.byte	0x28, 0x61, 0x64, 0x64, 0x72, 0x65, 0x73, 0x73, 0x20, 0x26, 0x20, 0x6d, 0x61, 0x73, 0x6b, 0x29
        /*0010*/ 	.byte	0x20, 0x3d, 0x3d, 0x20, 0x30, 0x00
	.type		$str$28,@object
	.size		$str$28,($str$26 - $str$28)
$str$28:
        /*0016*/ 	.byte	0x2f, 0x74, 0x6d, 0x70, 0x2f, 0x63, 0x75, 0x74, 0x6c, 0x61, 0x73, 0x73, 0x5f, 0x73, 0x77, 0x65
        /*0026*/ 	.byte	0x65, 0x70, 0x5f, 0x73, 0x72, 0x63, 0x2f, 0x69, 0x6e, 0x63, 0x6c, 0x75, 0x64, 0x65, 0x2f, 0x63
        /*0036*/ 	.byte	0x75, 0x74, 0x65, 0x2f, 0x70, 0x6f, 0x69, 0x6e, 0x74, 0x65, 0x72, 0x5f, 0x66, 0x6c, 0x61, 0x67
        /*0046*/ 	.byte	0x67, 0x65, 0x64, 0x2e, 0x68, 0x70, 0x70, 0x00
	.type		$str$26,@object
	.size		$str$26,($str$25 - $str$26)
$str$26:
        /*004e*/ 	.byte	0x2f, 0x74, 0x6d, 0x70, 0x2f, 0x63, 0x75, 0x74, 0x6c, 0x61, 0x73, 0x73, 0x5f, 0x73, 0x77, 0x65
        /*005e*/ 	.byte	0x65, 0x70, 0x5f, 0x73, 0x72, 0x63, 0x2f, 0x69, 0x6e, 0x63, 0x6c, 0x75, 0x64, 0x65, 0x2f, 0x63
        /*006e*/ 	.byte	0x75, 0x74, 0x65, 0x2f, 0x61, 0x74, 0x6f, 0x6d, 0x2f, 0x63, 0x6f, 0x70, 0x79, 0x5f, 0x74, 0x72
        /*007e*/ 	.byte	0x61, 0x69, 0x74, 0x73, 0x5f, 0x73, 0x6d, 0x31, 0x30, 0x30, 0x2e, 0x68, 0x70, 0x70, 0x00
	.type		$str$25,@object
	.size		$str$25,(__unnamed_1 - $str$25)
$str$25:
        /*008d*/ 	.byte	0x28, 0x28, 0x75, 0x69, 0x6e, 0x74, 0x33, 0x32, 0x5f, 0x74, 0x28, 0x74, 0x68, 0x72, 0x65, 0x61
        /*009d*/ 	.byte	0x64, 0x49, 0x64, 0x78, 0x2e, 0x78, 0x29, 0x20, 0x2f, 0x20, 0x33, 0x32, 0x29, 0x20, 0x25, 0x20
        /*00ad*/ 	.byte	0x34, 0x29, 0x20, 0x3d, 0x3d, 0x20, 0x28, 0x28, 0x28, 0x74, 0x6d, 0x65, 0x6d, 0x5f, 0x61, 0x64
        /*00bd*/ 	.byte	0x64, 0x72, 0x20, 0x3e, 0x3e, 0x20, 0x31, 0x36, 0x29, 0x20, 0x2f, 0x20, 0x33, 0x32, 0x29, 0x20
        /*00cd*/ 	.byte	0x25, 0x20, 0x34, 0x29, 0x00
	.type		__unnamed_1,@object
	.size		__unnamed_1,(__unnamed_2 - __unnamed_1)
__unnamed_1:
        /*00d2*/ 	.byte	0x61, 0x75, 0x74, 0x6f, 0x20, 0x63, 0x75, 0x74, 0x65, 0x3a, 0x3a, 0x61, 0x73, 0x5f, 0x70, 0x6f
        /* <DEDUP_REMOVED lines=24> */
        /*0262*/ 	.byte	0x34, 0x30, 0x39, 0x36, 0x3e, 0x3e, 0x3e, 0x3e, 0x5d, 0x00
	.type		__unnamed_2,@object
	.size		__unnamed_2,(.L_2 - __unnamed_2)
__unnamed_2:
        /* <DEDUP_REMOVED lines=42> */
        /*050c*/ 	.byte	0x3e, 0x3e, 0x5d, 0x00
.L_2:


//--------------------- .nv.shared._ZN7cutlass13device_kernelINS_4gemm6kernel13GemmUniversalIN4cute5tupleIJiiiiEEENS1_10collective13CollectiveMmaINS1_35MainloopSm100TmaUmmaWarpSpecializedILi4ELi2ELi4ENS5_IJNS4_1CILi1EEESB_SB_EEEEENS5_IJNSA_ILi128EEENSA_ILi64EEESF_EEENS_10bfloat16_tENS5_IJlSB_lEEESH_SI_NS4_8TiledMMAINS4_8MMA_AtomIJNS4_20SM100_MMA_F16BF16_SSISH_SH_fLi128ELi64ELNS4_4UMMA5MajorE0ELSN_0ELNSM_7ScaleInE0ELSO_0EEEEEENS4_6LayoutISC_NS5_IJNSA_ILi0EEESS_SS_EEEEENS5_IJNS4_10UnderscoreESV_SV_EEEEENS4_13SM90_TMA_LOADENS4_14ComposedLayoutINS4_7SwizzleILi3ELi4ELi3EEENS4_18smem_ptr_flag_bitsILi16EEENSR_INS5_IJNSA_ILi8EEESF_EEENS5_IJSF_SB_EEEEEEEvNS4_8identityESY_S18_vS19_EENS_8epilogue10collective18CollectiveEpilogueINS1B_23Sm100TmaWarpSpecializedILi3ELi2ELi32ELb1ELb0EEEJSG_NS5_IJNSR_ISE_SB_EENSR_INSA_ILi32EEESB_EEEEESH_SI_SH_SI_NS1B_6fusion15FusionCallbacksIS1F_NS1K_17LinearCombinationISH_fSH_fLNS_15FloatRoundStyleE2EEESG_S1J_JEEENS4_5SM1004TMEM4LOAD26SM100_TMEM_LOAD_32dp32b32xESY_NSZ_INS10_ILi2ELi4ELi3EEES13_NSR_INS5_IJS14_S1H_EEENS5_IJS1H_SB_EEEEEEENS4_39AutoVectorizingCopyWithAssumedAlignmentILi128EEENS4_14SM90_TMA_STOREES1Y_S20_S20_EEEvvEEEEvNT_6ParamsE --------------------------
	.section	.nv.shared._ZN7cutlass13device_kernelINS_4gemm6kernel13GemmUniversalIN4cute5tupleIJiiiiEEENS1_10collective13CollectiveMmaINS1_35MainloopSm100TmaUmmaWarpSpecializedILi4ELi2ELi4ENS5_IJNS4_1CILi1EEESB_SB_EEEEENS5_IJNSA_ILi128EEENSA_ILi64EEESF_EEENS_10bfloat16_tENS5_IJlSB_lEEESH_SI_NS4_8TiledMMAINS4_8MMA_AtomIJNS4_20SM100_MMA_F16BF16_SSISH_SH_fLi128ELi64ELNS4_4UMMA5MajorE0ELSN_0ELNSM_7ScaleInE0ELSO_0EEEEEENS4_6LayoutISC_NS5_IJNSA_ILi0EEESS_SS_EEEEENS5_IJNS4_10UnderscoreESV_SV_EEEEENS4_13SM90_TMA_LOADENS4_14ComposedLayoutINS4_7SwizzleILi3ELi4ELi3EEENS4_18smem_ptr_flag_bitsILi16EEENSR_INS5_IJNSA_ILi8EEESF_EEENS5_IJSF_SB_EEEEEEEvNS4_8identityESY_S18_vS19_EENS_8epilogue10collective18CollectiveEpilogueINS1B_23Sm100TmaWarpSpecializedILi3ELi2ELi32ELb1ELb0EEEJSG_NS5_IJNSR_ISE_SB_EENSR_INSA_ILi32EEESB_EEEEESH_SI_SH_SI_NS1B_6fusion15FusionCallbacksIS1F_NS1K_17LinearCombinationISH_fSH_fLNS_15FloatRoundStyleE2EEESG_S1J_JEEENS4_5SM1004TMEM4LOAD26SM100_TMEM_LOAD_32dp32b32xESY_NSZ_INS10_ILi2ELi4ELi3EEES13_NSR_INS5_IJS14_S1H_EEENS5_IJS1H_SB_EEEEEEENS4_39AutoVectorizingCopyWithAssumedAlignmentILi128EEENS4_14SM90_TMA_STOREES1Y_S20_S20_EEEvvEEEEvNT_6ParamsE,"aw",@nobits
	.sectionflags	@""
	.align	16
	.zero		1024


//--------------------- .nv.shared.reserved.0     --------------------------
	.section	.nv.shared.reserved.0,"aw",@nobits
	.weak		__nv_reservedSMEM_offset_0_alias
	.size		__nv_reservedSMEM_offset_0_alias, 0, 64
	.other		__nv_reservedSMEM_offset_0_alias,@"STO_CUDA_RESERVED_SHARED STV_DEFAULT"
__nv_reservedSMEM_offset_0_alias:
	.zero		0
.nv.shared.reserved.0:
	.zero		64
	.weak		__nv_reservedSMEM_tcgen05_partition
	.type		__nv_reservedSMEM_tcgen05_partition,@object
	.size		__nv_reservedSMEM_tcgen05_partition,(.L_0 - __nv_reservedSMEM_tcgen05_partition)
__nv_reservedSMEM_tcgen05_partition:
	.zero		32
.L_0:


//--------------------- .nv.global                --------------------------
	.section	.nv.global,"aw",@nobits
.nv.global:
	.type		_ZN39_INTERNAL_7e6da6cd_4_k_cu_38a99e08_73294cute1_E,@object
	.size		_ZN39_INTERNAL_7e6da6cd_4_k_cu_38a99e08_73294cute1_E,(_ZN39_INTERNAL_7e6da6cd_4_k_cu_38a99e08_73294cuda3std3__45__cpo6cbeginE - _ZN39_INTERNAL_7e6da6cd_4_k_cu_38a99e08_73294cute1_E)
_ZN39_INTERNAL_7e6da6cd_4_k_cu_38a99e08_73294cute1_E:
	.zero		1
	.type		_ZN39_INTERNAL_7e6da6cd_4_k_cu_38a99e08_73294cuda3std3__45__cpo6cbeginE,@object
	.size		_ZN39_INTERNAL_7e6da6cd_4_k_cu_38a99e08_73294cuda3std3__45__cpo6cbeginE,(_ZN39_INTERNAL_7e6da6cd_4_k_cu_38a99e08_73294cuda3std3__48in_placeE - _ZN39_INTERNAL_7e6da6cd_4_k_cu_38a99e08_73294cuda3std3__45__cpo6cbeginE)
_ZN39_INTERNAL_7e6da6cd_4_k_cu_38a99e08_73294cuda3std3__45__cpo6cbeginE:
	.zero		1
	.type		_ZN39_INTERNAL_7e6da6cd_4_k_cu_38a99e08_73294cuda3std3__48in_placeE,@object
	.size		_ZN39_INTERNAL_7e6da6cd_4_k_cu_38a99e08_73294cuda3std3__48in_placeE,(_ZN39_INTERNAL_7e6da6cd_4_k_cu_38a99e08_73294cuda3std6ranges3__45__cpo9iter_moveE - _ZN39_INTERNAL_7e6da6cd_4_k_cu_38a99e08_73294cuda3std3__48in_placeE)
_ZN39_INTERNAL_7e6da6cd_4_k_cu_38a99e08_73294cuda3std3__48in_placeE:
	.zero		1
	.type		_ZN39_INTERNAL_7e6da6cd_4_k_cu_38a99e08_73294cuda3std6ranges3__45__cpo9iter_moveE,@object
	.size		_ZN39_INTERNAL_7e6da6cd_4_k_cu_38a99e08_73294cuda3std6ranges3__45__cpo9iter_moveE,(_ZN39_INTERNAL_7e6da6cd_4_k_cu_38a99e08_73294cuda3std3__45__cpo5beginE - _ZN39_INTERNAL_7e6da6cd_4_k_cu_38a99e08_73294cuda3std6ranges3__45__cpo9iter_moveE)
_ZN39_INTERNAL_7e6da6cd_4_k_cu_38a99e08_73294cuda3std6ranges3__45__cpo9iter_moveE:
	.zero		1
	.type		_ZN39_INTERNAL_7e6da6cd_4_k_cu_38a99e08_73294cuda3std3__45__cpo5beginE,@object
	.size		_ZN39_INTERNAL_7e6da6cd_4_k_cu_38a99e08_73294cuda3std3__45__cpo5beginE,(_ZN39_INTERNAL_7e6da6cd_4_k_cu_38a99e08_73294cuda3std3__441_GLOBAL__N__7e6da6cd_4_k_cu_38a99e08_73296ignoreE - _ZN39_INTERNAL_7e6da6cd_4_k_cu_38a99e08_73294cuda3std3__45__cpo5beginE)
_ZN39_INTERNAL_7e6da6cd_4_k_cu_38a99e08_73294cuda3std3__45__cpo5beginE:
	.zero		1
	.type		_ZN39_INTERNAL_7e6da6cd_4_k_cu_38a99e08_73294cuda3std3__441_GLOBAL__N__7e6da6cd_4_k_cu_38a99e08_73296ignoreE,@object
	.size		_ZN39_INTERNAL_7e6da6cd_4_k_cu_38a99e08_73294cuda3std3__441_GLOBAL__N__7e6da6cd_4_k_cu_38a99e08_73296ignoreE,(_ZN39_INTERNAL_7e6da6cd_4_k_cu_38a99e08_73294cute7productE - _ZN39_INTERNAL_7e6da6cd_4_k_cu_38a99e08_73294cuda3std3__441_GLOBAL__N__7e6da6cd_4_k_cu_38a99e08_73296ignoreE)
_ZN39_INTERNAL_7e6da6cd_4_k_cu_38a99e08_73294cuda3std3__441_GLOBAL__N__7e6da6cd_4_k_cu_38a99e08_73296ignoreE:
	.zero		1
	.type		_ZN39_INTERNAL_7e6da6cd_4_k_cu_38a99e08_73294cute7productE,@object
	.size		_ZN39_INTERNAL_7e6da6cd_4_k_cu_38a99e08_73294cute7productE,(_ZN39_INTERNAL_7e6da6cd_4_k_cu_38a99e08_73294cuda3std3__45__cpo3endE - _ZN39_INTERNAL_7e6da6cd_4_k_cu_38a99e08_73294cute7productE)
_ZN39_INTERNAL_7e6da6cd_4_k_cu_38a99e08_73294cute7productE:
	.zero		1
	.type		_ZN39_INTERNAL_7e6da6cd_4_k_cu_38a99e08_73294cuda3std3__45__cpo3endE,@object
	.size		_ZN39_INTERNAL_7e6da6cd_4_k_cu_38a99e08_73294cuda3std3__45__cpo3endE,(_ZN39_INTERNAL_7e6da6cd_4_k_cu_38a99e08_73294cuda3std3__419piecewise_constructE - _ZN39_INTERNAL_7e6da6cd_4_k_cu_38a99e08_73294cuda3std3__45__cpo3endE)
_ZN39_INTERNAL_7e6da6cd_4_k_cu_38a99e08_73294cuda3std3__45__cpo3endE:
	.zero		1
	.type		_ZN39_INTERNAL_7e6da6cd_4_k_cu_38a99e08_73294cuda3std3__419piecewise_constructE,@object
	.size		_ZN39_INTERNAL_7e6da6cd_4_k_cu_38a99e08_73294cuda3std3__419piecewise_constructE,(_ZN39_INTERNAL_7e6da6cd_4_k_cu_38a99e08_73294cuda3std3__45__cpo4cendE - _ZN39_INTERNAL_7e6da6cd_4_k_cu_38a99e08_73294cuda3std3__419piecewise_constructE)
_ZN39_INTERNAL_7e6da6cd_4_k_cu_38a99e08_73294cuda3std3__419piecewise_constructE:
	.zero		1
	.type		_ZN39_INTERNAL_7e6da6cd_4_k_cu_38a99e08_73294cuda3std3__45__cpo4cendE,@object
	.size		_ZN39_INTERNAL_7e6da6cd_4_k_cu_38a99e08_73294cuda3std3__45__cpo4cendE,(_ZN39_INTERNAL_7e6da6cd_4_k_cu_38a99e08_73294cuda3std6ranges3__45__cpo4swapE - _ZN39_INTERNAL_7e6da6cd_4_k_cu_38a99e08_73294cuda3std3__45__cpo4cendE)
_ZN39_INTERNAL_7e6da6cd_4_k_cu_38a99e08_73294cuda3std3__45__cpo4cendE:
	.zero		1
	.type		_ZN39_INTERNAL_7e6da6cd_4_k_cu_38a99e08_73294cuda3std6ranges3__45__cpo4swapE,@object
	.size		_ZN39_INTERNAL_7e6da6cd_4_k_cu_38a99e08_73294cuda3std6ranges3__45__cpo4swapE,(.L_10 - _ZN39_INTERNAL_7e6da6cd_4_k_cu_38a99e08_73294cuda3std6ranges3__45__cpo4swapE)
_ZN39_INTERNAL_7e6da6cd_4_k_cu_38a99e08_73294cuda3std6ranges3__45__cpo4swapE:
	.zero		1
.L_10:


//--------------------- .nv.constant0._ZN7cutlass13device_kernelINS_4gemm6kernel13GemmUniversalIN4cute5tupleIJiiiiEEENS1_10collective13CollectiveMmaINS1_35MainloopSm100TmaUmmaWarpSpecializedILi4ELi2ELi4ENS5_IJNS4_1CILi1EEESB_SB_EEEEENS5_IJNSA_ILi128EEENSA_ILi64EEESF_EEENS_10bfloat16_tENS5_IJlSB_lEEESH_SI_NS4_8TiledMMAINS4_8MMA_AtomIJNS4_20SM100_MMA_F16BF16_SSISH_SH_fLi128ELi64ELNS4_4UMMA5MajorE0ELSN_0ELNSM_7ScaleInE0ELSO_0EEEEEENS4_6LayoutISC_NS5_IJNSA_ILi0EEESS_SS_EEEEENS5_IJNS4_10UnderscoreESV_SV_EEEEENS4_13SM90_TMA_LOADENS4_14ComposedLayoutINS4_7SwizzleILi3ELi4ELi3EEENS4_18smem_ptr_flag_bitsILi16EEENSR_INS5_IJNSA_ILi8EEESF_EEENS5_IJSF_SB_EEEEEEEvNS4_8identityESY_S18_vS19_EENS_8epilogue10collective18CollectiveEpilogueINS1B_23Sm100TmaWarpSpecializedILi3ELi2ELi32ELb1ELb0EEEJSG_NS5_IJNSR_ISE_SB_EENSR_INSA_ILi32EEESB_EEEEESH_SI_SH_SI_NS1B_6fusion15FusionCallbacksIS1F_NS1K_17LinearCombinationISH_fSH_fLNS_15FloatRoundStyleE2EEESG_S1J_JEEENS4_5SM1004TMEM4LOAD26SM100_TMEM_LOAD_32dp32b32xESY_NSZ_INS10_ILi2ELi4ELi3EEES13_NSR_INS5_IJS14_S1H_EEENS5_IJS1H_SB_EEEEEEENS4_39AutoVectorizingCopyWithAssumedAlignmentILi128EEENS4_14SM90_TMA_STOREES1Y_S20_S20_EEEvvEEEEvNT_6ParamsE --------------------------
	.section	.nv.constant0._ZN7cutlass13device_kernelINS_4gemm6kernel13GemmUniversalIN4cute5tupleIJiiiiEEENS1_10collective13CollectiveMmaINS1_35MainloopSm100TmaUmmaWarpSpecializedILi4ELi2ELi4ENS5_IJNS4_1CILi1EEESB_SB_EEEEENS5_IJNSA_ILi128EEENSA_ILi64EEESF_EEENS_10bfloat16_tENS5_IJlSB_lEEESH_SI_NS4_8TiledMMAINS4_8MMA_AtomIJNS4_20SM100_MMA_F16BF16_SSISH_SH_fLi128ELi64ELNS4_4UMMA5MajorE0ELSN_0ELNSM_7ScaleInE0ELSO_0EEEEEENS4_6LayoutISC_NS5_IJNSA_ILi0EEESS_SS_EEEEENS5_IJNS4_10UnderscoreESV_SV_EEEEENS4_13SM90_TMA_LOADENS4_14ComposedLayoutINS4_7SwizzleILi3ELi4ELi3EEENS4_18smem_ptr_flag_bitsILi16EEENSR_INS5_IJNSA_ILi8EEESF_EEENS5_IJSF_SB_EEEEEEEvNS4_8identityESY_S18_vS19_EENS_8epilogue10collective18CollectiveEpilogueINS1B_23Sm100TmaWarpSpecializedILi3ELi2ELi32ELb1ELb0EEEJSG_NS5_IJNSR_ISE_SB_EENSR_INSA_ILi32EEESB_EEEEESH_SI_SH_SI_NS1B_6fusion15FusionCallbacksIS1F_NS1K_17LinearCombinationISH_fSH_fLNS_15FloatRoundStyleE2EEESG_S1J_JEEENS4_5SM1004TMEM4LOAD26SM100_TMEM_LOAD_32dp32b32xESY_NSZ_INS10_ILi2ELi4ELi3EEES13_NSR_INS5_IJS14_S1H_EEENS5_IJS1H_SB_EEEEEEENS4_39AutoVectorizingCopyWithAssumedAlignmentILi128EEENS4_14SM90_TMA_STOREES1Y_S20_S20_EEEvvEEEEvNT_6ParamsE,"a",@progbits
	.sectionflags	@""
	.align	4
.nv.constant0._ZN7cutlass13device_kernelINS_4gemm6kernel13GemmUniversalIN4cute5tupleIJiiiiEEENS1_10collective13CollectiveMmaINS1_35MainloopSm100TmaUmmaWarpSpecializedILi4ELi2ELi4ENS5_IJNS4_1CILi1EEESB_SB_EEEEENS5_IJNSA_ILi128EEENSA_ILi64EEESF_EEENS_10bfloat16_tENS5_IJlSB_lEEESH_SI_NS4_8TiledMMAINS4_8MMA_AtomIJNS4_20SM100_MMA_F16BF16_SSISH_SH_fLi128ELi64ELNS4_4UMMA5MajorE0ELSN_0ELNSM_7ScaleInE0ELSO_0EEEEEENS4_6LayoutISC_NS5_IJNSA_ILi0EEESS_SS_EEEEENS5_IJNS4_10UnderscoreESV_SV_EEEEENS4_13SM90_TMA_LOADENS4_14ComposedLayoutINS4_7SwizzleILi3ELi4ELi3EEENS4_18smem_ptr_flag_bitsILi16EEENSR_INS5_IJNSA_ILi8EEESF_EEENS5_IJSF_SB_EEEEEEEvNS4_8identityESY_S18_vS19_EENS_8epilogue10collective18CollectiveEpilogueINS1B_23Sm100TmaWarpSpecializedILi3ELi2ELi32ELb1ELb0EEEJSG_NS5_IJNSR_ISE_SB_EENSR_INSA_ILi32EEESB_EEEEESH_SI_SH_SI_NS1B_6fusion15FusionCallbacksIS1F_NS1K_17LinearCombinationISH_fSH_fLNS_15FloatRoundStyleE2EEESG_S1J_JEEENS4_5SM1004TMEM4LOAD26SM100_TMEM_LOAD_32dp32b32xESY_NSZ_INS10_ILi2ELi4ELi3EEES13_NSR_INS5_IJS14_S1H_EEENS5_IJS1H_SB_EEEEEEENS4_39AutoVectorizingCopyWithAssumedAlignmentILi128EEENS4_14SM90_TMA_STOREES1Y_S20_S20_EEEvvEEEEvNT_6ParamsE:
	.zero		2944


//--------------------- SYMBOLS --------------------------

	.type		.nv.reservedSmem.offset0,@object
	.size		.nv.reservedSmem.offset0,0x4
	.type		.nv.reservedSmem.cap,@object
	.size		.nv.reservedSmem.cap,0x4
	.type		__assertfail,@function
